	.headerflags	@"EF_CUDA_TEXMODE_UNIFIED EF_CUDA_64BIT_ADDRESS EF_CUDA_SM80 EF_CUDA_VIRTUAL_SM(EF_CUDA_SM80)"
	.elftype	@"ET_EXEC"


//--------------------- .nv.info                  --------------------------
	.section	.nv.info,"",@"SHT_CUDA_INFO"
	.align	4


	//----- nvinfo : EIATTR_REGCOUNT
	.align		4
        /*0000*/ 	.byte	0x04, 0x2f
        /*0002*/ 	.short	(.L_1 - .L_0)
	.align		4
.L_0:
        /*0004*/ 	.word	index@(candidate1)
        /*0008*/ 	.word	0x0000006c


	//----- nvinfo : EIATTR_MAX_STACK_SIZE
	.align		4
.L_1:
        /*000c*/ 	.byte	0x04, 0x23
        /*000e*/ 	.short	(.L_3 - .L_2)
	.align		4
.L_2:
        /*0010*/ 	.word	index@(candidate1)
        /*0014*/ 	.word	0x00000000


	//----- nvinfo : EIATTR_MIN_STACK_SIZE
	.align		4
.L_3:
        /*0018*/ 	.byte	0x04, 0x12
        /*001a*/ 	.short	(.L_5 - .L_4)
	.align		4
.L_4:
        /*001c*/ 	.word	index@(candidate1)
        /*0020*/ 	.word	0x00000000


	//----- nvinfo : EIATTR_FRAME_SIZE
	.align		4
.L_5:
        /*0024*/ 	.byte	0x04, 0x11
        /*0026*/ 	.short	(.L_7 - .L_6)
	.align		4
.L_6:
        /*0028*/ 	.word	index@(candidate1)
        /*002c*/ 	.word	0x00000000
.L_7:


//--------------------- .nv.info.candidate1       --------------------------
	.section	.nv.info.candidate1,"",@"SHT_CUDA_INFO"
	.align	4


	//----- nvinfo : EIATTR_CUDA_API_VERSION
	.align		4
        /*0000*/ 	.byte	0x04, 0x37
        /*0002*/ 	.short	(.L_9 - .L_8)
.L_8:
        /*0004*/ 	.word	0x00000075


	//----- nvinfo : EIATTR_SW2861232_WAR
	.align		4
.L_9:
        /*0008*/ 	.byte	0x01, 0x35
	.zero		2


	//----- nvinfo : EIATTR_PARAM_CBANK
	.align		4
        /*000c*/ 	.byte	0x04, 0x0a
        /*000e*/ 	.short	(.L_11 - .L_10)
	.align		4
.L_10:
        /*0010*/ 	.word	index@(.nv.constant0.candidate1)
        /*0014*/ 	.short	0x0160
        /*0016*/ 	.short	0x0018


	//----- nvinfo : EIATTR_CBANK_PARAM_SIZE
	.align		4
.L_11:
        /*0018*/ 	.byte	0x03, 0x19
        /*001a*/ 	.short	0x0018


	//----- nvinfo : EIATTR_KPARAM_INFO
	.align		4
        /*001c*/ 	.byte	0x04, 0x17
        /*001e*/ 	.short	(.L_13 - .L_12)
.L_12:
        /*0020*/ 	.word	0x00000000
        /*0024*/ 	.short	0x0002
        /*0026*/ 	.short	0x0010
        /*0028*/ 	.byte	0x00, 0xf0, 0x21, 0x00


	//----- nvinfo : EIATTR_KPARAM_INFO
	.align		4
.L_13:
        /*002c*/ 	.byte	0x04, 0x17
        /*002e*/ 	.short	(.L_15 - .L_14)
.L_14:
        /*0030*/ 	.word	0x00000000
        /*0034*/ 	.short	0x0001
        /*0036*/ 	.short	0x0008
        /*0038*/ 	.byte	0x00, 0xf0, 0x21, 0x00


	//----- nvinfo : EIATTR_KPARAM_INFO
	.align		4
.L_15:
        /*003c*/ 	.byte	0x04, 0x17
        /*003e*/ 	.short	(.L_17 - .L_16)
.L_16:
        /*0040*/ 	.word	0x00000000
        /*0044*/ 	.short	0x0000
        /*0046*/ 	.short	0x0000
        /*0048*/ 	.byte	0x00, 0xf0, 0x21, 0x00


	//----- nvinfo : EIATTR_MAXREG_COUNT
	.align		4
.L_17:
        /*004c*/ 	.byte	0x03, 0x1b
        /*004e*/ 	.short	0x0080


	//----- nvinfo : EIATTR_EXIT_INSTR_OFFSETS
	.align		4
        /*0050*/ 	.byte	0x04, 0x1c
        /*0052*/ 	.short	(.L_19 - .L_18)


	//   ....[0]....
.L_18:
        /*0054*/ 	.word	0x00003b40


	//----- nvinfo : EIATTR_MAX_THREADS
	.align		4
.L_19:
        /*0058*/ 	.byte	0x04, 0x05
        /*005a*/ 	.short	(.L_21 - .L_20)
.L_20:
        /*005c*/ 	.word	0x000001c0
        /*0060*/ 	.word	0x00000001
        /*0064*/ 	.word	0x00000001


	//----- nvinfo : EIATTR_CRS_STACK_SIZE
	.align		4
.L_21:
        /*0068*/ 	.byte	0x04, 0x1e
        /*006a*/ 	.short	(.L_23 - .L_22)
.L_22:
        /*006c*/ 	.word	0x00000000
.L_23:


//--------------------- .nv.rel.action            --------------------------
	.section	.nv.rel.action,"",@"SHT_CUDA_RELOCINFO"
	.align	8
	.sectionentsize	8
        /*0000*/ 	.byte	0x4b, 0x00, 0x00, 0x00, 0x00, 0x00, 0x00, 0x00, 0x00, 0x02, 0x02, 0x08, 0x10, 0x0a, 0x2f, 0x22
        /* <DEDUP_REMOVED lines=13> */


//--------------------- .nv.constant0.candidate1  --------------------------
	.section	.nv.constant0.candidate1,"a",@progbits
	.align	4
.nv.constant0.candidate1:
	.zero		376


//--------------------- .text.candidate1          --------------------------
	.section	.text.candidate1,"ax",@progbits
	.sectionflags	@"SHF_BARRIERS=1"
	.sectioninfo	@"SHI_REGISTERS=108"
	.align	128
        .global         candidate1
        .type           candidate1,@function
        .size           candidate1,(.L_x_5 - candidate1)
        .other          candidate1,@"STO_CUDA_ENTRY STV_DEFAULT"
candidate1:
.text.candidate1:
[----:B------:R-:W-:-:S02]  /*0000*/  IMAD.MOV.U32 R1, RZ, RZ, c[0x0][0x28] ;  /* 0x00000a00ff017624 */ /* 0x000fc400078e00ff */
[----:B------:R-:W0:Y:S01]  /*0010*/  S2R R71, SR_TID.X ;  /* 0x0000000000477919 */ /* 0x000e220000002100 */
[----:B------:R-:W-:Y:S01]  /*0020*/  IMAD.MOV.U32 R80, RZ, RZ, RZ ;  /* 0x000000ffff507224 */ /* 0x000fe200078e00ff */
[----:B------:R-:W-:Y:S01]  /*0030*/  MOV R8, RZ ;  /* 0x000000ff00087202 */ /* 0x000fe20000000f00 */
[----:B------:R-:W-:Y:S01]  /*0040*/  IMAD.MOV.U32 R74, RZ, RZ, RZ ;  /* 0x000000ffff4a7224 */ /* 0x000fe200078e00ff */
[----:B------:R-:W-:Y:S01]  /*0050*/  HFMA2.MMA R72, -RZ, RZ, 0, 0 ;  /* 0x00000000ff487435 */ /* 0x000fe200000001ff */
[----:B------:R-:W-:Y:S01]  /*0060*/  IMAD.MOV.U32 R16, RZ, RZ, RZ ;  /* 0x000000ffff107224 */ /* 0x000fe200078e00ff */
[----:B------:R-:W-:Y:S01]  /*0070*/  HFMA2.MMA R4, -RZ, RZ, 0, 0 ;  /* 0x00000000ff047435 */ /* 0x000fe200000001ff */
[----:B------:R-:W-:Y:S01]  /*0080*/  IMAD.MOV.U32 R58, RZ, RZ, RZ ;  /* 0x000000ffff3a7224 */ /* 0x000fe200078e00ff */
[----:B------:R-:W-:Y:S01]  /*0090*/  MOV R64, RZ ;  /* 0x000000ff00407202 */ /* 0x000fe20000000f00 */
[----:B------:R-:W-:Y:S01]  /*00a0*/  IMAD.MOV.U32 R10, RZ, RZ, RZ ;  /* 0x000000ffff0a7224 */ /* 0x000fe200078e00ff */
[----:B------:R-:W-:Y:S01]  /*00b0*/  ULDC.64 UR4, c[0x0][0x118] ;  /* 0x0000460000047ab9 */ /* 0x000fe20000000a00 */
[----:B------:R-:W-:-:S02]  /*00c0*/  IMAD.MOV.U32 R24, RZ, RZ, RZ ;  /* 0x000000ffff187224 */ /* 0x000fc400078e00ff */
[----:B------:R-:W-:Y:S02]  /*00d0*/  IMAD.MOV.U32 R26, RZ, RZ, RZ ;  /* 0x000000ffff1a7224 */ /* 0x000fe400078e00ff */
[----:B------:R-:W-:Y:S02]  /*00e0*/  IMAD.MOV.U32 R50, RZ, RZ, RZ ;  /* 0x000000ffff327224 */ /* 0x000fe400078e00ff */
[----:B------:R-:W-:Y:S02]  /*00f0*/  IMAD.MOV.U32 R40, RZ, RZ, RZ ;  /* 0x000000ffff287224 */ /* 0x000fe400078e00ff */
[----:B------:R-:W-:Y:S02]  /*0100*/  IMAD.MOV.U32 R52, RZ, RZ, RZ ;  /* 0x000000ffff347224 */ /* 0x000fe400078e00ff */
[----:B------:R-:W-:Y:S02]  /*0110*/  IMAD.MOV.U32 R38, RZ, RZ, RZ ;  /* 0x000000ffff267224 */ /* 0x000fe400078e00ff */
[----:B------:R-:W-:Y:S01]  /*0120*/  IMAD.MOV.U32 R76, RZ, RZ, RZ ;  /* 0x000000ffff4c7224 */ /* 0x000fe200078e00ff */
[C---:B0-----:R-:W-:Y:S01]  /*0130*/  IADD3 R81, R71.reuse, 0xa, RZ ;  /* 0x0000000a47517810 */ /* 0x041fe20007ffe0ff */
[----:B------:R-:W-:Y:S01]  /*0140*/  IMAD.MOV.U32 R70, RZ, RZ, RZ ;  /* 0x000000ffff467224 */ /* 0x000fe200078e00ff */
[C---:B------:R-:W-:Y:S01]  /*0150*/  IADD3 R75, R71.reuse, 0x7, RZ ;  /* 0x00000007474b7810 */ /* 0x040fe20007ffe0ff */
[----:B------:R-:W-:Y:S01]  /*0160*/  IMAD.MOV.U32 R60, RZ, RZ, RZ ;  /* 0x000000ffff3c7224 */ /* 0x000fe200078e00ff */
[----:B------:R-:W-:Y:S01]  /*0170*/  IADD3 R17, R71, 0x1, RZ ;  /* 0x0000000147117810 */ /* 0x000fe20007ffe0ff */
[----:B------:R-:W-:Y:S01]  /*0180*/  IMAD.HI R3, R81, -0x72c234f7, R80 ;  /* 0x8d3dcb0951037827 */ /* 0x000fe200078e0250 */
[----:B------:R-:W-:-:S02]  /*0190*/  IADD3 R59, R71, 0x12, RZ ;  /* 0x00000012473b7810 */ /* 0x000fc40007ffe0ff */
[----:B------:R-:W-:Y:S01]  /*01a0*/  IADD3 R49, R71, 0x27, RZ ;  /* 0x0000002747317810 */ /* 0x000fe20007ffe0ff */
[----:B------:R-:W-:Y:S01]  /*01b0*/  IMAD.HI R80, R75, -0x72c234f7, R74 ;  /* 0x8d3dcb094b507827 */ /* 0x000fe200078e024a */
[C---:B------:R-:W-:Y:S02]  /*01c0*/  IADD3 R11, R71.reuse, 0x8, RZ ;  /* 0x00000008470b7810 */ /* 0x040fe40007ffe0ff */
[----:B------:R-:W-:Y:S01]  /*01d0*/  IADD3 R47, R71, 0x34, RZ ;  /* 0x00000034472f7810 */ /* 0x000fe20007ffe0ff */
[----:B------:R-:W-:Y:S01]  /*01e0*/  IMAD.HI R74, R17, -0x72c234f7, R16 ;  /* 0x8d3dcb09114a7827 */ /* 0x000fe200078e0210 */
[C---:B------:R-:W-:Y:S02]  /*01f0*/  IADD3 R43, R71.reuse, 0x4e, RZ ;  /* 0x0000004e472b7810 */ /* 0x040fe40007ffe0ff */
[----:B------:R-:W-:Y:S01]  /*0200*/  IADD3 R37, R71, 0x1e, RZ ;  /* 0x0000001e47257810 */ /* 0x000fe20007ffe0ff */
[----:B------:R-:W-:Y:S01]  /*0210*/  IMAD.HI R16, R59, -0x72c234f7, R58 ;  /* 0x8d3dcb093b107827 */ /* 0x000fe200078e023a */
[----:B------:R-:W-:-:S02]  /*0220*/  IADD3 R25, R71, 0x11, RZ ;  /* 0x0000001147197810 */ /* 0x000fc40007ffe0ff */
[C---:B------:R-:W-:Y:S01]  /*0230*/  IADD3 R45, R71.reuse, 0x41, RZ ;  /* 0x00000041472d7810 */ /* 0x040fe20007ffe0ff */
[C---:B------:R-:W-:Y:S01]  /*0240*/  IMAD.HI R58, R71.reuse, 0x2f149903, RZ ;  /* 0x2f149903473a7827 */ /* 0x040fe200078e02ff */
[C---:B------:R-:W-:Y:S02]  /*0250*/  IADD3 R31, R71.reuse, 0x45, RZ ;  /* 0x00000045471f7810 */ /* 0x040fe40007ffe0ff */
[----:B------:R-:W-:Y:S01]  /*0260*/  IADD3 R27, R71, 0x1a, RZ ;  /* 0x0000001a471b7810 */ /* 0x000fe20007ffe0ff */
[----:B------:R-:W-:Y:S01]  /*0270*/  IMAD.HI R6, R49, 0x2f149903, RZ ;  /* 0x2f14990331067827 */ /* 0x000fe200078e02ff */
[----:B------:R-:W-:Y:S02]  /*0280*/  SHF.R.U32.HI R7, RZ, 0x1f, R58 ;  /* 0x0000001fff077819 */ /* 0x000fe4000001163a */
[----:B------:R-:W-:Y:S01]  /*0290*/  IADD3 R51, R71, 0x1c, RZ ;  /* 0x0000001c47337810 */ /* 0x000fe20007ffe0ff */
[----:B------:R-:W-:Y:S01]  /*02a0*/  IMAD.HI R18, R11, -0x72c234f7, R10 ;  /* 0x8d3dcb090b127827 */ /* 0x000fe200078e020a */
[----:B------:R-:W-:-:S02]  /*02b0*/  LEA.HI.SX32 R58, R58, R7, 0x1c ;  /* 0x000000073a3a7211 */ /* 0x000fc400078fe2ff */
[----:B------:R-:W-:Y:S01]  /*02c0*/  SHF.R.U32.HI R7, RZ, 0x1f, R6 ;  /* 0x0000001fff077819 */ /* 0x000fe20000011606 */
[----:B------:R-:W-:Y:S01]  /*02d0*/  IMAD.HI R10, R47, 0x2f149903, RZ ;  /* 0x2f1499032f0a7827 */ /* 0x000fe200078e02ff */
[----:B------:R-:W-:Y:S02]  /*02e0*/  IADD3 R9, R71, 0x15, RZ ;  /* 0x0000001547097810 */ /* 0x000fe40007ffe0ff */
[----:B------:R-:W-:Y:S01]  /*02f0*/  LEA.HI.SX32 R6, R6, R7, 0x1c ;  /* 0x0000000706067211 */ /* 0x000fe200078fe2ff */
        /* <DEDUP_REMOVED lines=12> */
[----:B------:R-:W-:Y:S01]  /*03c0*/  IMAD.HI R7, R31, 0x2f149903, RZ ;  /* 0x2f1499031f077827 */ /* 0x000fe200078e02ff */
[----:B------:R-:W-:-:S02]  /*03d0*/  IADD3 R35, R71, 0x2b, RZ ;  /* 0x0000002b47237810 */ /* 0x000fc40007ffe0ff */
[----:B------:R-:W-:Y:S01]  /*03e0*/  IADD3 R21, R71, 0x2f, RZ ;  /* 0x0000002f47157810 */ /* 0x000fe20007ffe0ff */
[----:B------:R-:W-:Y:S01]  /*03f0*/  IMAD.HI R2, R27, -0x72c234f7, R26 ;  /* 0x8d3dcb091b027827 */ /* 0x000fe200078e021a */
[----:B------:R-:W-:Y:S02]  /*0400*/  LEA.HI.SX32 R26, R13, R22, 0x1c ;  /* 0x000000160d1a7211 */ /* 0x000fe400078fe2ff */
[----:B------:R-:W-:Y:S01]  /*0410*/  IADD3 R22, R71, 0x22, RZ ;  /* 0x0000002247167810 */ /* 0x000fe20007ffe0ff */
[----:B------:R-:W-:Y:S01]  /*0420*/  IMAD.HI R36, R51, -0x72c234f7, R50 ;  /* 0x8d3dcb0933247827 */ /* 0x000fe200078e0232 */
[----:B------:R-:W-:Y:S02]  /*0430*/  SHF.R.U32.HI R50, RZ, 0x1f, R7 ;  /* 0x0000001fff327819 */ /* 0x000fe40000011607 */
[----:B------:R-:W-:Y:S01]  /*0440*/  IADD3 R53, R71, 0xf, RZ ;  /* 0x0000000f47357810 */ /* 0x000fe20007ffe0ff */
[----:B------:R-:W-:Y:S01]  /*0450*/  IMAD.HI R20, R9, -0x72c234f7, R8 ;  /* 0x8d3dcb0909147827 */ /* 0x000fe200078e0208 */
[----:B------:R-:W-:-:S02]  /*0460*/  SHF.R.U32.HI R8, RZ, 0x1f, R15 ;  /* 0x0000001fff087819 */ /* 0x000fc4000001160f */
[----:B------:R-:W-:Y:S01]  /*0470*/  IADD3 R39, R71, 0xd, RZ ;  /* 0x0000000d47277810 */ /* 0x000fe20007ffe0ff */
[----:B------:R-:W-:Y:S01]  /*0480*/  IMAD.HI R13, R29, 0x2f149903, RZ ;  /* 0x2f1499031d0d7827 */ /* 0x000fe200078e02ff */
[----:B------:R-:W-:Y:S02]  /*0490*/  LEA.HI.SX32 R8, R15, R8, 0x1c ;  /* 0x000000080f087211 */ /* 0x000fe400078fe2ff */
[----:B------:R-:W-:Y:S01]  /*04a0*/  LEA.HI.SX32 R50, R7, R50, 0x1c ;  /* 0x0000003207327211 */ /* 0x000fe200078fe2ff */
[----:B------:R-:W-:Y:S01]  /*04b0*/  IMAD.HI R19, R33, 0x2f149903, RZ ;  /* 0x2f14990321137827 */ /* 0x000fe200078e02ff */
[C---:B------:R-:W-:Y:S02]  /*04c0*/  IADD3 R77, R71.reuse, 0x17, RZ ;  /* 0x00000017474d7810 */ /* 0x040fe40007ffe0ff */
[----:B------:R-:W-:Y:S01]  /*04d0*/  IADD3 R73, R71, 0x14, RZ ;  /* 0x0000001447497810 */ /* 0x000fe20007ffe0ff */
[----:B------:R-:W-:Y:S01]  /*04e0*/  IMAD R49, R6, -0x57, R49 ;  /* 0xffffffa906317824 */ /* 0x000fe200078e0231 */
[----:B------:R-:W-:Y:S01]  /*04f0*/  SHF.R.U32.HI R6, RZ, 0x1f, R13 ;  /* 0x0000001fff067819 */ /* 0x000fe2000001160d */
[----:B------:R-:W-:Y:S01]  /*0500*/  IMAD.HI R28, R41, -0x72c234f7, R40 ;  /* 0x8d3dcb09291c7827 */ /* 0x000fe200078e0228 */
[----:B------:R-:W-:-:S02]  /*0510*/  SHF.R.U32.HI R40, RZ, 0x1f, R19 ;  /* 0x0000001fff287819 */ /* 0x000fc40000011613 */
[----:B------:R-:W-:Y:S01]  /*0520*/  IADD3 R67, R71, 0x18, RZ ;  /* 0x0000001847437810 */ /* 0x000fe20007ffe0ff */
[----:B------:R-:W-:Y:S01]  /*0530*/  IMAD.HI R23, R22, 0x2f149903, RZ ;  /* 0x2f14990316177827 */ /* 0x000fe200078e02ff */
[----:B------:R-:W-:Y:S02]  /*0540*/  LEA.HI.SX32 R40, R19, R40, 0x1c ;  /* 0x0000002813287211 */ /* 0x000fe400078fe2ff */
[----:B------:R-:W-:Y:S01]  /*0550*/  IADD3 R19, R71, 0x3c, RZ ;  /* 0x0000003c47137810 */ /* 0x000fe20007ffe0ff */
[----:B------:R-:W-:Y:S01]  /*0560*/  IMAD.HI R15, R35, 0x2f149903, RZ ;  /* 0x2f149903230f7827 */ /* 0x000fe200078e02ff */
[C---:B------:R-:W-:Y:S02]  /*0570*/  IADD3 R69, R71.reuse, 0x1b, RZ ;  /* 0x0000001b47457810 */ /* 0x040fe40007ffe0ff */
[----:B------:R-:W-:Y:S01]  /*0580*/  IADD3 R83, R71, 0xb, RZ ;  /* 0x0000000b47537810 */ /* 0x000fe20007ffe0ff */
[----:B------:R-:W-:Y:S01]  /*0590*/  IMAD.HI R7, R21, 0x2f149903, RZ ;  /* 0x2f14990315077827 */ /* 0x000fe200078e02ff */
[----:B------:R-:W-:-:S02]  /*05a0*/  IADD3 R57, R71, 0x2, RZ ;  /* 0x0000000247397810 */ /* 0x000fc40007ffe0ff */
[----:B------:R-:W-:Y:S01]  /*05b0*/  IADD3 R79, R71, 0x4, RZ ;  /* 0x00000004474f7810 */ /* 0x000fe20007ffe0ff */
[----:B------:R-:W-:Y:S01]  /*05c0*/  IMAD.HI R34, R53, -0x72c234f7, R52 ;  /* 0x8d3dcb0935227827 */ /* 0x000fe200078e0234 */
[----:B------:R-:W-:Y:S02]  /*05d0*/  LEA.HI.SX32 R52, R13, R6, 0x1c ;  /* 0x000000060d347211 */ /* 0x000fe400078fe2ff */
[----:B------:R-:W-:Y:S01]  /*05e0*/  SHF.R.U32.HI R6, RZ, 0x1f, R23 ;  /* 0x0000001fff067819 */ /* 0x000fe20000011617 */
[----:B------:R-:W-:Y:S01]  /*05f0*/  IMAD.HI R30, R39, -0x72c234f7, R38 ;  /* 0x8d3dcb09271e7827 */ /* 0x000fe200078e0226 */
[----:B------:R-:W-:Y:S02]  /*0600*/  SHF.R.U32.HI R38, RZ, 0x1f, R15 ;  /* 0x0000001fff267819 */ /* 0x000fe4000001160f */
[----:B------:R-:W-:Y:S01]  /*0610*/  SHF.R.U32.HI R54, RZ, 0x1f, R7 ;  /* 0x0000001fff367819 */ /* 0x000fe20000011607 */
[----:B------:R-:W-:Y:S01]  /*0620*/  IMAD R37, R26, -0x57, R37 ;  /* 0xffffffa91a257824 */ /* 0x000fe200078e0225 */
[----:B------:R-:W-:Y:S01]  /*0630*/  LEA.HI.SX32 R23, R23, R6, 0x1c ;  /* 0x0000000617177211 */ /* 0x000fe200078fe2ff */
[----:B------:R-:W-:Y:S01]  /*0640*/  IMAD R45, R8, -0x57, R45 ;  /* 0xffffffa9082d7824 */ /* 0x000fe200078e022d */
[----:B------:R-:W-:Y:S01]  /*0650*/  LEA.HI.SX32 R38, R15, R38, 0x1c ;  /* 0x000000260f267211 */ /* 0x000fe200078fe2ff */
[----:B------:R-:W-:Y:S01]  /*0660*/  IMAD R47, R10, -0x57, R47 ;  /* 0xffffffa90a2f7824 */ /* 0x000fe200078e022f */
[----:B------:R-:W-:Y:S01]  /*0670*/  LEA.HI.SX32 R6, R7, R54, 0x1c ;  /* 0x0000003607067211 */ /* 0x000fe200078fe2ff */
[----:B------:R-:W-:Y:S01]  /*0680*/  IMAD.HI R7, R19, 0x2f149903, RZ ;  /* 0x2f14990313077827 */ /* 0x000fe200078e02ff */
[----:B------:R-:W-:-:S02]  /*0690*/  IADD3 R26, R71, 0x56, RZ ;  /* 0x00000056471a7810 */ /* 0x000fc40007ffe0ff */
[C---:B------:R-:W-:Y:S01]  /*06a0*/  IADD3 R15, R71.reuse, 0x49, RZ ;  /* 0x00000049470f7810 */ /* 0x040fe20007ffe0ff */
[----:B------:R-:W-:Y:S01]  /*06b0*/  IMAD R35, R38, -0x57, R35 ;  /* 0xffffffa926237824 */ /* 0x000fe200078e0223 */
[----:B------:R-:W-:Y:S01]  /*06c0*/  SHF.R.U32.HI R8, RZ, 0x1f, R7 ;  /* 0x0000001fff087819 */ /* 0x000fe20000011607 */
[----:B------:R-:W-:Y:S01]  /*06d0*/  IMAD.HI R38, R26, 0x2f149903, RZ ;  /* 0x2f1499031a267827 */ /* 0x000fe200078e02ff */
[----:B------:R-:W-:Y:S02]  /*06e0*/  IADD3 R63, R71, 0xe, RZ ;  /* 0x0000000e473f7810 */ /* 0x000fe40007ffe0ff */
[----:B------:R-:W-:Y:S01]  /*06f0*/  LEA.HI.SX32 R10, R7, R8, 0x1c ;  /* 0x00000008070a7211 */ /* 0x000fe200078fe2ff */
[----:B------:R-:W-:Y:S01]  /*0700*/  IMAD.HI R13, R15, 0x2f149903, RZ ;  /* 0x2f1499030f0d7827 */ /* 0x000fe200078e02ff */
[----:B------:R-:W-:Y:S02]  /*0710*/  SHF.R.U32.HI R7, RZ, 0x1f, R38 ;  /* 0x0000001fff077819 */ /* 0x000fe40000011626 */
[----:B------:R-:W-:Y:S01]  /*0720*/  IADD3 R5, R71, 0x16, RZ ;  /* 0x0000001647057810 */ /* 0x000fe20007ffe0ff */
[----:B------:R-:W-:Y:S01]  /*0730*/  IMAD R43, R24, -0x57, R43 ;  /* 0xffffffa9182b7824 */ /* 0x000fe200078e022b */
[----:B------:R-:W-:Y:S01]  /*0740*/  SHF.R.U32.HI R8, RZ, 0x1f, R13 ;  /* 0x0000001fff087819 */ /* 0x000fe2000001160d */
[----:B------:R-:W-:Y:S01]  /*0750*/  IMAD R61, R58, -0x57, R71 ;  /* 0xffffffa93a3d7824 */ /* 0x000fe200078e0247 */
[----:B------:R-:W-:Y:S01]  /*0760*/  LEA.HI.SX32 R7, R38, R7, 0x1c ;  /* 0x0000000726077211 */ /* 0x000fe200078fe2ff */
[----:B------:R-:W-:Y:S01]  /*0770*/  IMAD.HI R38, R39, 0x2f149903, RZ ;  /* 0x2f14990327267827 */ /* 0x000fe200078e02ff */
[----:B------:R-:W-:-:S02]  /*0780*/  LEA.HI.SX32 R24, R13, R8, 0x1c ;  /* 0x000000080d187211 */ /* 0x000fc400078fe2ff */
[----:B------:R-:W-:Y:S01]  /*0790*/  SHF.R.U32.HI R8, RZ, 0x1f, R3 ;  /* 0x0000001fff087819 */ /* 0x000fe20000011603 */
[----:B------:R-:W-:Y:S01]  /*07a0*/  IMAD.HI R76, R77, -0x72c234f7, R76 ;  /* 0x8d3dcb094d4c7827 */ /* 0x000fe200078e024c */
[----:B------:R-:W-:Y:S02]  /*07b0*/  SHF.R.U32.HI R85, RZ, 0x1f, R38 ;  /* 0x0000001fff557819 */ /* 0x000fe40000011626 */
[----:B------:R-:W-:Y:S01]  /*07c0*/  LEA.HI.SX32 R87, R3, R8, 0x1c ;  /* 0x0000000803577211 */ /* 0x000fe200078fe2ff */
[----:B------:R-:W-:Y:S01]  /*07d0*/  IMAD.HI R42, R71, -0x72c234f7, R70 ;  /* 0x8d3dcb09472a7827 */ /* 0x000fe200078e0246 */
[----:B------:R-:W-:Y:S02]  /*07e0*/  LEA.HI.SX32 R38, R38, R85, 0x1c ;  /* 0x0000005526267211 */ /* 0x000fe400078fe2ff */
[----:B------:R-:W-:Y:S01]  /*07f0*/  SHF.R.U32.HI R85, RZ, 0x1f, R80 ;  /* 0x0000001fff557819 */ /* 0x000fe20000011650 */
[----:B------:R-:W-:Y:S01]  /*0800*/  IMAD.HI R61, R61, -0x72c234f7, R60 ;  /* 0x8d3dcb093d3d7827 */ /* 0x000fe200078e023c */
[----:B------:R-:W-:-:S02]  /*0810*/  IADD3 R65, R71, 0x5, RZ ;  /* 0x0000000547417810 */ /* 0x000fc40007ffe0ff */
[----:B------:R-:W-:Y:S01]  /*0820*/  LEA.HI.SX32 R85, R80, R85, 0x1c ;  /* 0x0000005550557211 */ /* 0x000fe200078fe2ff */
[----:B------:R-:W-:-:S04]  /*0830*/  IMAD.HI R70, R73, -0x72c234f7, R72 ;  /* 0x8d3dcb0949467827 */ /* 0x000fc800078e0248 */
[----:B------:R-:W-:Y:S01]  /*0840*/  IMAD R60, R87, -0x1d, R81 ;  /* 0xffffffe3573c7824 */ /* 0x000fe200078e0251 */
[----:B------:R-:W-:Y:S01]  /*0850*/  SHF.R.U32.HI R81, RZ, 0x1f, R76 ;  /* 0x0000001fff517819 */ /* 0x000fe2000001164c */
[----:B------:R-:W-:Y:S01]  /*0860*/  IMAD R72, R85, -0x1d, R75 ;  /* 0xffffffe355487824 */ /* 0x000fe200078e024b */
[----:B------:R-:W-:Y:S01]  /*0870*/  SHF.R.U32.HI R87, RZ, 0x1f, R70 ;  /* 0x0000001fff577819 */ /* 0x000fe20000011646 */
[----:B------:R-:W-:Y:S01]  /*0880*/  IMAD R33, R40, -0x57, R33 ;  /* 0xffffffa928217824 */ /* 0x000fe200078e0221 */
[----:B------:R-:W-:Y:S01]  /*0890*/  LEA.HI.SX32 R81, R76, R81, 0x1c ;  /* 0x000000514c517211 */ /* 0x000fe200078fe2ff */
[----:B------:R-:W-:Y:S01]  /*08a0*/  IMAD.HI R8, R9, 0x2f149903, RZ ;  /* 0x2f14990309087827 */ /* 0x000fe200078e02ff */
[----:B------:R-:W-:Y:S02]  /*08b0*/  SHF.R.U32.HI R75, RZ, 0x1f, R74 ;  /* 0x0000001fff4b7819 */ /* 0x000fe4000001164a */
[----:B------:R-:W-:Y:S01]  /*08c0*/  LEA.HI.SX32 R87, R70, R87, 0x1c ;  /* 0x0000005746577211 */ /* 0x000fe200078fe2ff */
[----:B------:R-:W-:Y:S01]  /*08d0*/  IMAD R70, R81, -0x1d, R77 ;  /* 0xffffffe351467824 */ /* 0x000fe200078e024d */
[----:B------:R-:W-:Y:S01]  /*08e0*/  IADD3 R40, R71, 0x26, RZ ;  /* 0x0000002647287810 */ /* 0x000fe20007ffe0ff */
[----:B------:R-:W-:Y:S01]  /*08f0*/  IMAD.MOV.U32 R66, RZ, RZ, RZ ;  /* 0x000000ffff427224 */ /* 0x000fe200078e00ff */
[----:B------:R-:W-:Y:S01]  /*0900*/  LEA.HI.SX32 R81, R74, R75, 0x1c ;  /* 0x0000004b4a517211 */ /* 0x000fe200078fe2ff */
[----:B------:R-:W-:-:S02]  /*0910*/  IMAD R31, R50, -0x57, R31 ;  /* 0xffffffa9321f7824 */ /* 0x000fc400078e021f */
[----:B------:R-:W-:-:S04]  /*0920*/  IMAD.HI R50, R40, 0x2f149903, RZ ;  /* 0x2f14990328327827 */ /* 0x000fc800078e02ff */
[----:B------:R-:W-:Y:S01]  /*0930*/  IMAD R17, R81, -0x1d, R17 ;  /* 0xffffffe351117824 */ /* 0x000fe200078e0211 */
[----:B------:R-:W-:Y:S01]  /*0940*/  SHF.R.U32.HI R81, RZ, 0x1f, R8 ;  /* 0x0000001fff517819 */ /* 0x000fe20000011608 */
[----:B------:R-:W-:Y:S01]  /*0950*/  IMAD.HI R44, R67, -0x72c234f7, R66 ;  /* 0x8d3dcb09432c7827 */ /* 0x000fe200078e0242 */
[----:B------:R-:W-:Y:S02]  /*0960*/  SHF.R.U32.HI R13, RZ, 0x1f, R50 ;  /* 0x0000001fff0d7819 */ /* 0x000fe40000011632 */
[----:B------:R-:W-:Y:S01]  /*0970*/  LEA.HI.SX32 R8, R8, R81, 0x1c ;  /* 0x0000005108087211 */ /* 0x000fe200078fe2ff */
[----:B------:R-:W-:Y:S01]  /*0980*/  IMAD R15, R24, -0x57, R15 ;  /* 0xffffffa9180f7824 */ /* 0x000fe200078e020f */
[----:B------:R-:W-:Y:S01]  /*0990*/  SHF.R.U32.HI R81, RZ, 0x1f, R44 ;  /* 0x0000001fff517819 */ /* 0x000fe2000001162c */
[----:B------:R-:W-:Y:S01]  /*09a0*/  IMAD.HI R24, R25, 0x2f149903, RZ ;  /* 0x2f14990319187827 */ /* 0x000fe200078e02ff */
[----:B------:R-:W-:Y:S02]  /*09b0*/  LEA.HI.SX32 R55, R50, R13, 0x1c ;  /* 0x0000000d32377211 */ /* 0x000fe400078fe2ff */
[----:B------:R-:W-:Y:S01]  /*09c0*/  LEA.HI.SX32 R81, R44, R81, 0x1c ;  /* 0x000000512c517211 */ /* 0x000fe200078fe2ff */
[----:B------:R-:W-:Y:S01]  /*09d0*/  IMAD R13, R7, -0x57, R26 ;  /* 0xffffffa9070d7824 */ /* 0x000fe200078e021a */
[C---:B------:R-:W-:Y:S01]  /*09e0*/  IADD3 R7, R71.reuse, 0xc, RZ ;  /* 0x0000000c47077810 */ /* 0x040fe20007ffe0ff */
[----:B------:R-:W-:Y:S01]  /*09f0*/  IMAD.MOV.U32 R68, RZ, RZ, RZ ;  /* 0x000000ffff447224 */ /* 0x000fe200078e00ff */
[----:B------:R-:W-:Y:S01]  /*0a00*/  SHF.R.U32.HI R77, RZ, 0x1f, R24 ;  /* 0x0000001fff4d7819 */ /* 0x000fe20000011618 */
[----:B------:R-:W-:Y:S01]  /*0a10*/  IMAD R21, R6, -0x57, R21 ;  /* 0xffffffa906157824 */ /* 0x000fe200078e0215 */
[----:B------:R-:W-:Y:S01]  /*0a20*/  IADD3 R44, R71, 0x380, RZ ;  /* 0x00000380472c7810 */ /* 0x000fe20007ffe0ff */
[----:B------:R-:W-:Y:S01]  /*0a30*/  IMAD R19, R10, -0x57, R19 ;  /* 0xffffffa90a137824 */ /* 0x000fe200078e0213 */
[----:B------:R-:W-:Y:S01]  /*0a40*/  LEA.HI.SX32 R24, R24, R77, 0x1c ;  /* 0x0000004d18187211 */ /* 0x000fe200078fe2ff */
[----:B------:R-:W-:-:S02]  /*0a50*/  IMAD.MOV.U32 R6, RZ, RZ, RZ ;  /* 0x000000ffff067224 */ /* 0x000fc400078e00ff */
[----:B------:R-:W-:-:S04]  /*0a60*/  IMAD.HI R89, R27, 0x2f149903, RZ ;  /* 0x2f1499031b597827 */ /* 0x000fc800078e02ff */
[----:B------:R-:W-:-:S04]  /*0a70*/  IMAD.HI R10, R11, 0x2f149903, RZ ;  /* 0x2f1499030b0a7827 */ /* 0x000fc800078e02ff */
[----:B------:R-:W-:Y:S01]  /*0a80*/  IMAD.MOV.U32 R82, RZ, RZ, RZ ;  /* 0x000000ffff527224 */ /* 0x000fe200078e00ff */
[----:B------:R-:W-:Y:S01]  /*0a90*/  SHF.R.U32.HI R77, RZ, 0x1f, R10 ;  /* 0x0000001fff4d7819 */ /* 0x000fe2000001160a */
[----:B------:R-:W-:-:S03]  /*0aa0*/  IMAD.HI R48, R69, -0x72c234f7, R68 ;  /* 0x8d3dcb0945307827 */ /* 0x000fc600078e0244 */
[----:B------:R-:W-:Y:S01]  /*0ab0*/  LEA.HI.SX32 R10, R10, R77, 0x1c ;  /* 0x0000004d0a0a7211 */ /* 0x000fe200078fe2ff */
[----:B------:R-:W-:Y:S02]  /*0ac0*/  IMAD R23, R23, -0x57, R22 ;  /* 0xffffffa917177824 */ /* 0x000fe400078e0216 */
[----:B------:R-:W-:Y:S01]  /*0ad0*/  IMAD.HI R22, R7, -0x72c234f7, R6 ;  /* 0x8d3dcb0907167827 */ /* 0x000fe200078e0206 */
[----:B------:R-:W-:-:S03]  /*0ae0*/  SHF.R.U32.HI R6, RZ, 0x1f, R89 ;  /* 0x0000001fff067819 */ /* 0x000fc60000011659 */
[----:B------:R-:W-:Y:S01]  /*0af0*/  IMAD R68, R81, -0x1d, R67 ;  /* 0xffffffe351447824 */ /* 0x000fe200078e0243 */
[----:B------:R-:W-:Y:S01]  /*0b00*/  SHF.R.U32.HI R67, RZ, 0x1f, R42 ;  /* 0x0000001fff437819 */ /* 0x000fe2000001162a */
[----:B------:R-:W-:Y:S01]  /*0b10*/  IMAD.HI R46, R83, -0x72c234f7, R82 ;  /* 0x8d3dcb09532e7827 */ /* 0x000fe200078e0252 */
[----:B------:R-:W-:Y:S02]  /*0b20*/  LEA.HI.SX32 R89, R89, R6, 0x1c ;  /* 0x0000000659597211 */ /* 0x000fe400078fe2ff */
[----:B------:R-:W-:Y:S01]  /*0b30*/  LEA.HI.SX32 R74, R42, R67, 0x1c ;  /* 0x000000432a4a7211 */ /* 0x000fe200078fe2ff */
[----:B------:R-:W-:Y:S01]  /*0b40*/  IMAD.HI R44, R44, 0x2f149903, RZ ;  /* 0x2f1499032c2c7827 */ /* 0x000fe200078e02ff */
[----:B------:R-:W-:-:S03]  /*0b50*/  SHF.R.U32.HI R77, RZ, 0x1f, R46 ;  /* 0x0000001fff4d7819 */ /* 0x000fc6000001162e */
[----:B------:R-:W-:Y:S01]  /*0b60*/  IMAD.MOV.U32 R56, RZ, RZ, RZ ;  /* 0x000000ffff387224 */ /* 0x000fe200078e00ff */
[----:B------:R-:W-:Y:S01]  /*0b70*/  SHF.R.U32.HI R67, RZ, 0x1f, R44 ;  /* 0x0000001fff437819 */ /* 0x000fe2000001162c */
[----:B------:R-:W-:Y:S01]  /*0b80*/  IMAD.HI R6, R7, 0x2f149903, RZ ;  /* 0x2f14990307067827 */ /* 0x000fe200078e02ff */
[----:B------:R-:W-:-:S03]  /*0b90*/  LEA.HI.SX32 R77, R46, R77, 0x1c ;  /* 0x0000004d2e4d7211 */ /* 0x000fc600078fe2ff */
[----:B------:R-:W-:Y:S01]  /*0ba0*/  IMAD.HI R32, R57, -0x72c234f7, R56 ;  /* 0x8d3dcb0939207827 */ /* 0x000fe200078e0238 */
[----:B------:R-:W-:Y:S02]  /*0bb0*/  LEA.HI.SX32 R56, R44, R67, 0x1c ;  /* 0x000000432c387211 */ /* 0x000fe400078fe2ff */
[----:B------:R-:W-:Y:S01]  /*0bc0*/  SHF.R.U32.HI R85, RZ, 0x1f, R6 ;  /* 0x0000001fff557819 */ /* 0x000fe20000011606 */
[----:B------:R-:W-:Y:S01]  /*0bd0*/  IMAD R3, R55, -0x57, R40 ;  /* 0xffffffa937037824 */ /* 0x000fe200078e0228 */
[----:B------:R-:W-:Y:S01]  /*0be0*/  SHF.R.U32.HI R67, RZ, 0x1f, R16 ;  /* 0x0000001fff437819 */ /* 0x000fe20000011610 */
[----:B------:R-:W-:Y:S01]  /*0bf0*/  IMAD.MOV.U32 R78, RZ, RZ, RZ ;  /* 0x000000ffff4e7224 */ /* 0x000fe200078e00ff */
[----:B------:R-:W-:Y:S01]  /*0c00*/  IADD3 R55, R71, 0x19, RZ ;  /* 0x0000001947377810 */ /* 0x000fe20007ffe0ff */
[----:B------:R-:W-:Y:S01]  /*0c10*/  IMAD R82, R77, -0x1d, R83 ;  /* 0xffffffe34d527824 */ /* 0x000fe200078e0253 */
[----:B------:R-:W-:Y:S01]  /*0c20*/  LEA.HI.SX32 R6, R6, R85, 0x1c ;  /* 0x0000005506067211 */ /* 0x000fe200078fe2ff */
[----:B------:R-:W-:Y:S01]  /*0c30*/  IMAD.MOV.U32 R54, RZ, RZ, RZ ;  /* 0x000000ffff367224 */ /* 0x000fe200078e00ff */
[----:B------:R-:W-:Y:S01]  /*0c40*/  LEA.HI.SX32 R67, R16, R67, 0x1c ;  /* 0x0000004310437211 */ /* 0x000fe200078fe2ff */
[----:B------:R-:W-:Y:S01]  /*0c50*/  IMAD.HI R12, R79, -0x72c234f7, R78 ;  /* 0x8d3dcb094f0c7827 */ /* 0x000fe200078e024e */
[----:B------:R-:W-:-:S02]  /*0c60*/  SHF.R.U32.HI R83, RZ, 0x1f, R34 ;  /* 0x0000001fff537819 */ /* 0x000fc40000011622 */
[----:B------:R-:W-:Y:S01]  /*0c70*/  SHF.R.U32.HI R85, RZ, 0x1f, R36 ;  /* 0x0000001fff557819 */ /* 0x000fe20000011624 */
[----:B------:R-:W-:Y:S01]  /*0c80*/  IMAD.HI R26, R55, -0x72c234f7, R54 ;  /* 0x8d3dcb09371a7827 */ /* 0x000fe200078e0236 */
[----:B------:R-:W-:Y:S02]  /*0c90*/  IADD3 R16, R71, 0x540, RZ ;  /* 0x0000054047107810 */ /* 0x000fe40007ffe0ff */
[----:B------:R-:W-:Y:S01]  /*0ca0*/  LEA.HI.SX32 R83, R34, R83, 0x1c ;  /* 0x0000005322537211 */ /* 0x000fe200078fe2ff */
[----:B------:R-:W-:Y:S01]  /*0cb0*/  IMAD.HI R78, R79, 0x2f149903, RZ ;  /* 0x2f1499034f4e7827 */ /* 0x000fe200078e02ff */
[----:B------:R-:W-:Y:S02]  /*0cc0*/  LEA.HI.SX32 R85, R36, R85, 0x1c ;  /* 0x0000005524557211 */ /* 0x000fe400078fe2ff */
[C---:B------:R-:W-:Y:S01]  /*0cd0*/  IADD3 R34, R71.reuse, 0x8c0, RZ ;  /* 0x000008c047227810 */ /* 0x040fe20007ffe0ff */
[----:B------:R-:W-:Y:S01]  /*0ce0*/  IMAD.MOV.U32 R62, RZ, RZ, RZ ;  /* 0x000000ffff3e7224 */ /* 0x000fe200078e00ff */
[----:B------:R-:W-:Y:S01]  /*0cf0*/  SHF.R.U32.HI R75, RZ, 0x1f, R78 ;  /* 0x0000001fff4b7819 */ /* 0x000fe2000001164e */
[----:B------:R-:W-:Y:S01]  /*0d00*/  IMAD.HI R54, R16, 0x2f149903, RZ ;  /* 0x2f14990310367827 */ /* 0x000fe200078e02ff */
[----:B------:R-:W-:-:S02]  /*0d10*/  IADD3 R40, R71, 0x1c0, RZ ;  /* 0x000001c047287810 */ /* 0x000fc40007ffe0ff */
[----:B------:R-:W-:Y:S01]  /*0d20*/  LEA.HI.SX32 R78, R78, R75, 0x1c ;  /* 0x0000004b4e4e7211 */ /* 0x000fe200078fe2ff */
[----:B------:R-:W-:Y:S01]  /*0d30*/  IMAD.HI R62, R63, -0x72c234f7, R62 ;  /* 0x8d3dcb093f3e7827 */ /* 0x000fe200078e023e */
[----:B------:R-:W-:Y:S02]  /*0d40*/  SHF.R.U32.HI R81, RZ, 0x1f, R32 ;  /* 0x0000001fff517819 */ /* 0x000fe40000011620 */
[----:B------:R-:W-:Y:S01]  /*0d50*/  IADD3 R36, R71, 0xa80, RZ ;  /* 0x00000a8047247810 */ /* 0x000fe20007ffe0ff */
[----:B------:R-:W-:Y:S01]  /*0d60*/  IMAD R16, R85, -0x1d, R51 ;  /* 0xffffffe355107824 */ /* 0x000fe200078e0233 */
[----:B------:R-:W-:Y:S01]  /*0d70*/  SHF.R.U32.HI R51, RZ, 0x1f, R54 ;  /* 0x0000001fff337819 */ /* 0x000fe20000011636 */
[----:B------:R-:W-:Y:S01]  /*0d80*/  IMAD.HI R34, R34, 0x2f149903, RZ ;  /* 0x2f14990322227827 */ /* 0x000fe200078e02ff */
[----:B------:R-:W-:Y:S02]  /*0d90*/  SHF.R.U32.HI R75, RZ, 0x1f, R62 ;  /* 0x0000001fff4b7819 */ /* 0x000fe4000001163e */
[----:B------:R-:W-:Y:S01]  /*0da0*/  LEA.HI.SX32 R54, R54, R51, 0x1c ;  /* 0x0000003336367211 */ /* 0x000fe200078fe2ff */
[----:B------:R-:W-:Y:S01]  /*0db0*/  IMAD.HI R40, R40, 0x2f149903, RZ ;  /* 0x2f14990328287827 */ /* 0x000fe200078e02ff */
[----:B------:R-:W-:-:S02]  /*0dc0*/  SHF.R.U32.HI R51, RZ, 0x1f, R34 ;  /* 0x0000001fff337819 */ /* 0x000fc40000011622 */
[----:B------:R-:W-:Y:S01]  /*0dd0*/  LEA.HI.SX32 R75, R62, R75, 0x1c ;  /* 0x0000004b3e4b7211 */ /* 0x000fe200078fe2ff */
[----:B------:R-:W-:Y:S01]  /*0de0*/  IMAD.HI R4, R5, -0x72c234f7, R4 ;  /* 0x8d3dcb0905047827 */ /* 0x000fe200078e0204 */
[----:B------:R-:W-:Y:S02]  /*0df0*/  LEA.HI.SX32 R81, R32, R81, 0x1c ;  /* 0x0000005120517211 */ /* 0x000fe400078fe2ff */
[----:B------:R-:W-:Y:S01]  /*0e00*/  LEA.HI.SX32 R86, R34, R51, 0x1c ;  /* 0x0000003322567211 */ /* 0x000fe200078fe2ff */
[----:B------:R-:W-:Y:S01]  /*0e10*/  IMAD R62, R83, -0x1d, R53 ;  /* 0xffffffe3533e7824 */ /* 0x000fe200078e0235 */
[----:B------:R-:W-:Y:S01]  /*0e20*/  SHF.R.U32.HI R77, RZ, 0x1f, R40 ;  /* 0x0000001fff4d7819 */ /* 0x000fe20000011628 */
[----:B------:R-:W-:Y:S01]  /*0e30*/  IMAD.HI R0, R65, -0x72c234f7, R64 ;  /* 0x8d3dcb0941007827 */ /* 0x000fe200078e0240 */
        /* <DEDUP_REMOVED lines=9> */
[----:B------:R-:W-:Y:S01]  /*0ed0*/  IMAD.HI R36, R36, 0x2f149903, RZ ;  /* 0x2f14990324247827 */ /* 0x000fe200078e02ff */
[----:B------:R-:W-:Y:S02]  /*0ee0*/  LEA.HI.SX32 R57, R4, R51, 0x1c ;  /* 0x0000003304397211 */ /* 0x000fe400078fe2ff */
[----:B------:R-:W-:Y:S01]  /*0ef0*/  SHF.R.U32.HI R51, RZ, 0x1f, R30 ;  /* 0x0000001fff337819 */ /* 0x000fe2000001161e */
[----:B------:R-:W-:Y:S01]  /*0f00*/  IMAD R4, R53, -0x1d, R41 ;  /* 0xffffffe335047824 */ /* 0x000fe200078e0229 */
[----:B------:R-:W-:Y:S01]  /*0f10*/  IADD3 R28, R71, 0xc40, RZ ;  /* 0x00000c40471c7810 */ /* 0x000fe20007ffe0ff */
[----:B------:R-:W-:Y:S01]  /*0f20*/  IMAD R53, R38, -0x57, R39 ;  /* 0xffffffa926357824 */ /* 0x000fe200078e0227 */
[----:B------:R-:W-:Y:S01]  /*0f30*/  LEA.HI.SX32 R77, R0, R77, 0x1c ;  /* 0x0000004d004d7211 */ /* 0x000fe200078fe2ff */
[----:B------:R-:W-:Y:S01]  /*0f40*/  IMAD R5, R57, -0x1d, R5 ;  /* 0xffffffe339057824 */ /* 0x000fe200078e0205 */
[----:B------:R-:W-:Y:S01]  /*0f50*/  LEA.HI.SX32 R51, R30, R51, 0x1c ;  /* 0x000000331e337211 */ /* 0x000fe200078fe2ff */
[----:B------:R-:W-:Y:S01]  /*0f60*/  IMAD.HI R28, R28, 0x2f149903, RZ ;  /* 0x2f1499031c1c7827 */ /* 0x000fe200078e02ff */
[----:B------:R-:W-:-:S02]  /*0f70*/  SHF.R.U32.HI R41, RZ, 0x1f, R34 ;  /* 0x0000001fff297819 */ /* 0x000fc40000011622 */
[----:B------:R-:W-:Y:S01]  /*0f80*/  SHF.R.U32.HI R75, RZ, 0x1f, R48 ;  /* 0x0000001fff4b7819 */ /* 0x000fe20000011630 */
[----:B------:R-:W-:Y:S01]  /*0f90*/  IMAD R0, R77, -0x1d, R65 ;  /* 0xffffffe34d007824 */ /* 0x000fe200078e0241 */
[----:B------:R-:W-:Y:S01]  /*0fa0*/  LEA.HI.SX32 R80, R34, R41, 0x1c ;  /* 0x0000002922507211 */ /* 0x000fe200078fe2ff */
[----:B------:R-:W-:Y:S01]  /*0fb0*/  IMAD R77, R51, -0x1d, R39 ;  /* 0xffffffe3334d7824 */ /* 0x000fe200078e0227 */
[----:B------:R-:W-:Y:S01]  /*0fc0*/  LEA.HI.SX32 R75, R48, R75, 0x1c ;  /* 0x0000004b304b7211 */ /* 0x000fe200078fe2ff */
[----:B------:R-:W-:Y:S01]  /*0fd0*/  IMAD R65, R67, -0x1d, R59 ;  /* 0xffffffe343417824 */ /* 0x000fe200078e023b */
[----:B------:R-:W-:Y:S01]  /*0fe0*/  SHF.R.U32.HI R41, RZ, 0x1f, R12 ;  /* 0x0000001fff297819 */ /* 0x000fe2000001160c */
[----:B------:R-:W-:Y:S01]  /*0ff0*/  HFMA2.MMA R48, -RZ, RZ, 0, 0 ;  /* 0x00000000ff307435 */ /* 0x000fe200000001ff */
[----:B------:R-:W-:Y:S01]  /*1000*/  SHF.R.U32.HI R51, RZ, 0x1f, R14 ;  /* 0x0000001fff337819 */ /* 0x000fe2000001160e */
[----:B------:R-:W-:Y:S01]  /*1010*/  IMAD R69, R75, -0x1d, R69 ;  /* 0xffffffe34b457824 */ /* 0x000fe200078e0245 */
[----:B------:R-:W-:Y:S01]  /*1020*/  SHF.R.U32.HI R39, RZ, 0x1f, R28 ;  /* 0x0000001fff277819 */ /* 0x000fe2000001161c */
[----:B------:R-:W-:Y:S01]  /*1030*/  IMAD.HI R75, R55, 0x2f149903, RZ ;  /* 0x2f149903374b7827 */ /* 0x000fe200078e02ff */
[----:B------:R-:W-:-:S02]  /*1040*/  IADD3 R30, R71, 0xe00, RZ ;  /* 0x00000e00471e7810 */ /* 0x000fc40007ffe0ff */
[----:B------:R-:W-:Y:S01]  /*1050*/  LEA.HI.SX32 R57, R12, R41, 0x1c ;  /* 0x000000290c397211 */ /* 0x000fe200078fe2ff */
[----:B------:R-:W-:Y:S01]  /*1060*/  IMAD.MOV.U32 R42, RZ, RZ, RZ ;  /* 0x000000ffff2a7224 */ /* 0x000fe200078e00ff */
[----:B------:R-:W-:Y:S01]  /*1070*/  LEA.HI.SX32 R59, R14, R51, 0x1c ;  /* 0x000000330e3b7211 */ /* 0x000fe200078fe2ff */
[----:B------:R-:W-:Y:S01]  /*1080*/  IMAD.HI R30, R30, 0x2f149903, RZ ;  /* 0x2f1499031e1e7827 */ /* 0x000fe200078e02ff */
[----:B------:R-:W-:Y:S02]  /*1090*/  SHF.R.U32.HI R41, RZ, 0x1f, R18 ;  /* 0x0000001fff297819 */ /* 0x000fe40000011612 */
[----:B------:R-:W-:Y:S01]  /*10a0*/  LEA.HI.SX32 R84, R28, R39, 0x1c ;  /* 0x000000271c547211 */ /* 0x000fe200078fe2ff */
[----:B------:R-:W-:Y:S01]  /*10b0*/  IMAD R73, R87, -0x1d, R73 ;  /* 0xffffffe357497824 */ /* 0x000fe200078e0249 */
[----:B------:R-:W-:Y:S01]  /*10c0*/  SHF.R.U32.HI R51, RZ, 0x1f, R20 ;  /* 0x0000001fff337819 */ /* 0x000fe20000011614 */
[----:B------:R-:W-:Y:S01]  /*10d0*/  IMAD.MOV.U32 R12, RZ, RZ, RZ ;  /* 0x000000ffff0c7224 */ /* 0x000fe200078e00ff */
[----:B------:R-:W-:Y:S01]  /*10e0*/  SHF.R.U32.HI R39, RZ, 0x1f, R2 ;  /* 0x0000001fff277819 */ /* 0x000fe20000011602 */
[----:B------:R-:W-:Y:S01]  /*10f0*/  IMAD R29, R52, -0x57, R29 ;  /* 0xffffffa9341d7824 */ /* 0x000fe200078e021d */
[----:B------:R-:W-:Y:S01]  /*1100*/  LEA.HI.SX32 R67, R18, R41, 0x1c ;  /* 0x0000002912437211 */ /* 0x000fe200078fe2ff */
[----:B------:R-:W-:Y:S01]  /*1110*/  IMAD.HI R13, R13, -0x72c234f7, R12 ;  /* 0x8d3dcb090d0d7827 */ /* 0x000fe200078e020c */
[----:B------:R-:W-:-:S02]  /*1120*/  LEA.HI.SX32 R91, R20, R51, 0x1c ;  /* 0x00000033145b7211 */ /* 0x000fc400078fe2ff */
[----:B------:R-:W-:Y:S01]  /*1130*/  SHF.R.U32.HI R41, RZ, 0x1f, R22 ;  /* 0x0000001fff297819 */ /* 0x000fe20000011616 */
[----:B------:R-:W-:Y:S01]  /*1140*/  IMAD R67, R67, -0x1d, R11 ;  /* 0xffffffe343437824 */ /* 0x000fe200078e020b */
[----:B------:R-:W-:Y:S01]  /*1150*/  SHF.R.U32.HI R46, RZ, 0x1f, R75 ;  /* 0x0000001fff2e7819 */ /* 0x000fe2000001164b */
[----:B------:R-:W-:Y:S01]  /*1160*/  IMAD R66, R91, -0x1d, R9 ;  /* 0xffffffe35b427824 */ /* 0x000fe200078e0209 */
[----:B------:R-:W-:Y:S01]  /*1170*/  LEA.HI.SX32 R39, R2, R39, 0x1c ;  /* 0x0000002702277211 */ /* 0x000fe200078fe2ff */
[----:B------:R-:W-:Y:S01]  /*1180*/  IMAD.MOV.U32 R52, RZ, RZ, RZ ;  /* 0x000000ffff347224 */ /* 0x000fe200078e00ff */
[----:B------:R-:W-:Y:S01]  /*1190*/  SHF.R.U32.HI R51, RZ, 0x1f, R26 ;  /* 0x0000001fff337819 */ /* 0x000fe2000001161a */
[----:B------:R-:W-:Y:S01]  /*11a0*/  IMAD.MOV.U32 R18, RZ, RZ, RZ ;  /* 0x000000ffff127224 */ /* 0x000fe200078e00ff */
[----:B------:R-:W-:Y:S01]  /*11b0*/  SHF.R.U32.HI R85, RZ, 0x1f, R36 ;  /* 0x0000001fff557819 */ /* 0x000fe20000011624 */
[----:B------:R-:W-:Y:S01]  /*11c0*/  IMAD R88, R39, -0x1d, R27 ;  /* 0xffffffe327587824 */ /* 0x000fe200078e021b */
[----:B------:R-:W-:Y:S01]  /*11d0*/  SHF.R.U32.HI R81, RZ, 0x1f, R30 ;  /* 0x0000001fff517819 */ /* 0x000fe2000001161e */
[----:B------:R-:W-:Y:S01]  /*11e0*/  IMAD R39, R24, -0x57, R25 ;  /* 0xffffffa918277824 */ /* 0x000fe200078e0219 */
[----:B------:R-:W-:Y:S01]  /*11f0*/  LEA.HI.SX32 R93, R22, R41, 0x1c ;  /* 0x00000029165d7211 */ /* 0x000fe200078fe2ff */
[--C-:B------:R-:W-:Y:S01]  /*1200*/  IMAD R41, R78, -0x57, R79.reuse ;  /* 0xffffffa94e297824 */ /* 0x100fe200078e024f */
[----:B------:R-:W-:Y:S01]  /*1210*/  LEA.HI.SX32 R75, R75, R46, 0x1c ;  /* 0x0000002e4b4b7211 */ /* 0x000fe200078fe2ff */
[----:B------:R-:W-:Y:S01]  /*1220*/  IMAD R78, R57, -0x1d, R79 ;  /* 0xffffffe3394e7824 */ /* 0x000fe200078e024f */
[----:B------:R-:W-:Y:S01]  /*1230*/  LEA.HI.SX32 R95, R26, R51, 0x1c ;  /* 0x000000331a5f7211 */ /* 0x000fe200078fe2ff */
[----:B------:R-:W-:Y:S01]  /*1240*/  IMAD R51, R89, -0x57, R27 ;  /* 0xffffffa959337824 */ /* 0x000fe200078e021b */
[----:B------:R-:W-:Y:S01]  /*1250*/  LEA.HI.SX32 R85, R36, R85, 0x1c ;  /* 0x0000005524557211 */ /* 0x000fe200078fe2ff */
[----:B------:R-:W-:Y:S01]  /*1260*/  IMAD R79, R59, -0x1d, R25 ;  /* 0xffffffe33b4f7824 */ /* 0x000fe200078e0219 */
[----:B------:R-:W-:Y:S01]  /*1270*/  LEA.HI.SX32 R81, R30, R81, 0x1c ;  /* 0x000000511e517211 */ /* 0x000fe200078fe2ff */
[----:B------:R-:W-:Y:S01]  /*1280*/  IMAD R27, R10, -0x57, R11 ;  /* 0xffffffa90a1b7824 */ /* 0x000fe200078e020b */
[----:B------:R-:W-:Y:S01]  /*1290*/  MOV R36, RZ ;  /* 0x000000ff00247202 */ /* 0x000fe20000000f00 */
[----:B------:R-:W-:Y:S01]  /*12a0*/  IMAD R25, R8, -0x57, R9 ;  /* 0xffffffa908197824 */ /* 0x000fe200078e0209 */
[----:B------:R-:W-:Y:S01]  /*12b0*/  IADD3 R32, R71, 0x700, RZ ;  /* 0x0000070047207810 */ /* 0x000fe20007ffe0ff */
[--C-:B------:R-:W-:Y:S01]  /*12c0*/  IMAD R9, R6, -0x57, R7.reuse ;  /* 0xffffffa906097824 */ /* 0x100fe200078e0207 */
[----:B------:R-:W-:Y:S01]  /*12d0*/  HFMA2.MMA R24, -RZ, RZ, 0, 0 ;  /* 0x00000000ff187435 */ /* 0x000fe200000001ff */
[----:B------:R-:W-:Y:S01]  /*12e0*/  IMAD R11, R93, -0x1d, R7 ;  /* 0xffffffe35d0b7824 */ /* 0x000fe200078e0207 */
[----:B------:R-:W-:Y:S01]  /*12f0*/  MOV R8, RZ ;  /* 0x000000ff00087202 */ /* 0x000fe20000000f00 */
[----:B------:R-:W-:Y:S01]  /*1300*/  IMAD.MOV.U32 R30, RZ, RZ, RZ ;  /* 0x000000ffff1e7224 */ /* 0x000fe200078e00ff */
[----:B------:R-:W-:Y:S01]  /*1310*/  IADD3 R12, R71, 0x1340, RZ ;  /* 0x00001340470c7810 */ /* 0x000fe20007ffe0ff */
[--C-:B------:R-:W-:Y:S01]  /*1320*/  IMAD R7, R75, -0x57, R55.reuse ;  /* 0xffffffa94b077824 */ /* 0x100fe200078e0237 */
[----:B------:R-:W-:Y:S01]  /*1330*/  CS2R R92, SRZ ;  /* 0x00000000005c7805 */ /* 0x000fe2000001ff00 */
[----:B------:R-:W-:Y:S01]  /*1340*/  IMAD R10, R95, -0x1d, R55 ;  /* 0xffffffe35f0a7824 */ /* 0x000fe200078e0237 */
[----:B------:R-:W-:Y:S01]  /*1350*/  CS2R R90, SRZ ;  /* 0x00000000005a7805 */ /* 0x000fe2000001ff00 */
[----:B------:R-:W-:-:S04]  /*1360*/  IMAD.HI R55, R49, -0x72c234f7, R48 ;  /* 0x8d3dcb0931377827 */ /* 0x000fc800078e0230 */
[----:B------:R-:W-:-:S04]  /*1370*/  IMAD.HI R49, R43, -0x72c234f7, R42 ;  /* 0x8d3dcb092b317827 */ /* 0x000fc800078e022a */
[----:B------:R-:W-:-:S04]  /*1380*/  IMAD.HI R43, R37, -0x72c234f7, R36 ;  /* 0x8d3dcb09252b7827 */ /* 0x000fc800078e0224 */
[----:B------:R-:W-:Y:S02]  /*1390*/  IMAD.HI R37, R31, -0x72c234f7, R30 ;  /* 0x8d3dcb091f257827 */ /* 0x000fe400078e021e */
[----:B------:R-:W0:Y:S02]  /*13a0*/  S2R R30, SR_CTAID.X ;  /* 0x00000000001e7919 */ /* 0x000e240000002500 */
[----:B------:R-:W-:-:S04]  /*13b0*/  IMAD.HI R32, R32, 0x2f149903, RZ ;  /* 0x2f14990320207827 */ /* 0x000fc800078e02ff */
[----:B------:R-:W-:Y:S01]  /*13c0*/  IMAD.MOV.U32 R6, RZ, RZ, RZ ;  /* 0x000000ffff067224 */ /* 0x000fe200078e00ff */
[----:B------:R-:W-:Y:S01]  /*13d0*/  SHF.R.U32.HI R87, RZ, 0x1f, R32 ;  /* 0x0000001fff577819 */ /* 0x000fe20000011620 */
[----:B------:R-:W-:Y:S02]  /*13e0*/  IMAD.MOV.U32 R2, RZ, RZ, RZ ;  /* 0x000000ffff027224 */ /* 0x000fe400078e00ff */
[----:B------:R-:W-:Y:S01]  /*13f0*/  IMAD.MOV.U32 R46, RZ, RZ, RZ ;  /* 0x000000ffff2e7224 */ /* 0x000fe200078e00ff */
[----:B------:R-:W-:Y:S01]  /*1400*/  LEA.HI.SX32 R87, R32, R87, 0x1c ;  /* 0x0000005720577211 */ /* 0x000fe200078fe2ff */
[----:B------:R-:W-:Y:S01]  /*1410*/  IMAD.MOV.U32 R40, RZ, RZ, RZ ;  /* 0x000000ffff287224 */ /* 0x000fe200078e00ff */
[----:B------:R-:W-:Y:S01]  /*1420*/  IADD3 R32, R71, 0xfc0, RZ ;  /* 0x00000fc047207810 */ /* 0x000fe20007ffe0ff */
[----:B------:R-:W-:Y:S02]  /*1430*/  IMAD.MOV.U32 R34, RZ, RZ, RZ ;  /* 0x000000ffff227224 */ /* 0x000fe400078e00ff */
[----:B------:R-:W-:-:S04]  /*1440*/  IMAD.HI R31, R25, -0x72c234f7, R24 ;  /* 0x8d3dcb09191f7827 */ /* 0x000fc800078e0218 */
[----:B------:R-:W-:-:S04]  /*1450*/  IMAD.HI R32, R32, 0x2f149903, RZ ;  /* 0x2f14990320207827 */ /* 0x000fc800078e02ff */
[----:B------:R-:W-:Y:S01]  /*1460*/  IMAD.HI R9, R9, -0x72c234f7, R8 ;  /* 0x8d3dcb0909097827 */ /* 0x000fe200078e0208 */
[----:B------:R-:W-:Y:S02]  /*1470*/  SHF.R.U32.HI R83, RZ, 0x1f, R32 ;  /* 0x0000001fff537819 */ /* 0x000fe40000011620 */
[----:B0-----:R-:W-:Y:S01]  /*1480*/  LOP3.LUT R8, R30, 0x1, RZ, 0xc0, !PT ;  /* 0x000000011e087812 */ /* 0x001fe200078ec0ff */
[----:B------:R-:W-:Y:S01]  /*1490*/  IMAD.HI R6, R7, -0x72c234f7, R6 ;  /* 0x8d3dcb0907067827 */ /* 0x000fe200078e0206 */
[----:B------:R-:W-:-:S03]  /*14a0*/  LEA.HI.SX32 R83, R32, R83, 0x1c ;  /* 0x0000005320537211 */ /* 0x000fc600078fe2ff */
[----:B------:R-:W-:-:S04]  /*14b0*/  IMAD.HI R59, R53, -0x72c234f7, R52 ;  /* 0x8d3dcb09353b7827 */ /* 0x000fc800078e0234 */
[----:B------:R-:W-:Y:S02]  /*14c0*/  IMAD.MOV.U32 R28, RZ, RZ, RZ ;  /* 0x000000ffff1c7224 */ /* 0x000fe400078e00ff */
[----:B------:R-:W-:Y:S01]  /*14d0*/  IMAD.HI R25, R19, -0x72c234f7, R18 ;  /* 0x8d3dcb0913197827 */ /* 0x000fe200078e0212 */
[----:B------:R-:W-:-:S03]  /*14e0*/  IADD3 R18, R71, 0x1c00, RZ ;  /* 0x00001c0047127810 */ /* 0x000fc60007ffe0ff */
[----:B------:R-:W-:Y:S01]  /*14f0*/  IMAD.HI R7, R3, -0x72c234f7, R2 ;  /* 0x8d3dcb0903077827 */ /* 0x000fe200078e0202 */
[----:B------:R-:W-:-:S03]  /*1500*/  IADD3 R2, R71, 0x1500, RZ ;  /* 0x0000150047027810 */ /* 0x000fc60007ffe0ff */
[----:B------:R-:W-:Y:S02]  /*1510*/  IMAD.MOV.U32 R50, RZ, RZ, RZ ;  /* 0x000000ffff327224 */ /* 0x000fe400078e00ff */
[----:B------:R-:W-:-:S04]  /*1520*/  IMAD.HI R53, R47, -0x72c234f7, R46 ;  /* 0x8d3dcb092f357827 */ /* 0x000fc800078e022e */
[----:B------:R-:W-:Y:S02]  /*1530*/  IMAD.MOV.U32 R22, RZ, RZ, RZ ;  /* 0x000000ffff167224 */ /* 0x000fe400078e00ff */
[----:B------:R-:W-:-:S04]  /*1540*/  IMAD.HI R12, R12, 0x2f149903, RZ ;  /* 0x2f1499030c0c7827 */ /* 0x000fc800078e02ff */
[----:B------:R-:W-:Y:S01]  /*1550*/  IMAD R19, R74, -0x1d, R71 ;  /* 0xffffffe34a137824 */ /* 0x000fe200078e0247 */
[----:B------:R-:W-:Y:S01]  /*1560*/  SHF.R.S32.HI R74, RZ, 0x1, R30 ;  /* 0x00000001ff4a7819 */ /* 0x000fe2000001141e */
[----:B------:R-:W-:Y:S02]  /*1570*/  IMAD.MOV.U32 R44, RZ, RZ, RZ ;  /* 0x000000ffff2c7224 */ /* 0x000fe400078e00ff */
[----:B------:R-:W-:-:S04]  /*1580*/  IMAD.HI R47, R41, -0x72c234f7, R40 ;  /* 0x8d3dcb09292f7827 */ /* 0x000fc800078e0228 */
[----:B------:R-:W-:Y:S02]  /*1590*/  IMAD.MOV.U32 R38, RZ, RZ, RZ ;  /* 0x000000ffff267224 */ /* 0x000fe400078e00ff */
[----:B------:R-:W-:-:S04]  /*15a0*/  IMAD.HI R41, R35, -0x72c234f7, R34 ;  /* 0x8d3dcb0923297827 */ /* 0x000fc800078e0222 */
[----:B------:R-:W-:Y:S02]  /*15b0*/  IMAD.MOV.U32 R32, RZ, RZ, RZ ;  /* 0x000000ffff207224 */ /* 0x000fe400078e00ff */
[----:B------:R-:W-:-:S04]  /*15c0*/  IMAD.HI R35, R29, -0x72c234f7, R28 ;  /* 0x8d3dcb091d237827 */ /* 0x000fc800078e021c */
[----:B------:R-:W-:-:S04]  /*15d0*/  IMAD.HI R57, R51, -0x72c234f7, R50 ;  /* 0x8d3dcb0933397827 */ /* 0x000fc800078e0232 */
[----:B------:R-:W-:Y:S02]  /*15e0*/  IMAD.MOV.U32 R26, RZ, RZ, RZ ;  /* 0x000000ffff1a7224 */ /* 0x000fe400078e00ff */
[----:B------:R-:W-:Y:S01]  /*15f0*/  IMAD.HI R29, R23, -0x72c234f7, R22 ;  /* 0x8d3dcb09171d7827 */ /* 0x000fe200078e0216 */
[----:B------:R-:W-:-:S03]  /*1600*/  SHF.R.U32.HI R23, RZ, 0x1f, R12 ;  /* 0x0000001fff177819 */ /* 0x000fc6000001160c */
[----:B------:R-:W-:Y:S02]  /*1610*/  IMAD R75, R8, 0x1c, R19 ;  /* 0x0000001c084b7824 */ /* 0x000fe400078e0213 */
[----:B------:R-:W-:-:S03]  /*1620*/  IMAD.HI R51, R45, -0x72c234f7, R44 ;  /* 0x8d3dcb092d337827 */ /* 0x000fc600078e022c */
[----:B------:R-:W-:Y:S01]  /*1630*/  ISETP.GE.AND P0, PT, R75, 0x1, PT ;  /* 0x000000014b00780c */ /* 0x000fe20003f06270 */
[----:B------:R-:W-:Y:S02]  /*1640*/  IMAD.MOV.U32 R20, RZ, RZ, RZ ;  /* 0x000000ffff147224 */ /* 0x000fe400078e00ff */
[----:B------:R-:W-:-:S04]  /*1650*/  IMAD.HI R2, R2, 0x2f149903, RZ ;  /* 0x2f14990302027827 */ /* 0x000fc800078e02ff */
[----:B------:R-:W-:Y:S01]  /*1660*/  IMAD.HI R45, R39, -0x72c234f7, R38 ;  /* 0x8d3dcb09272d7827 */ /* 0x000fe200078e0226 */
[----:B------:R-:W-:Y:S02]  /*1670*/  LEA.HI.SX32 R38, R12, R23, 0x1c ;  /* 0x000000170c267211 */ /* 0x000fe400078fe2ff */
[----:B------:R-:W-:Y:S01]  /*1680*/  SHF.R.U32.HI R23, RZ, 0x1f, R2 ;  /* 0x0000001fff177819 */ /* 0x000fe20000011602 */
[----:B------:R-:W-:Y:S01]  /*1690*/  IMAD R3, R8, 0x1c, RZ ;  /* 0x0000001c08037824 */ /* 0x000fe200078e02ff */
[----:B------:R-:W-:Y:S01]  /*16a0*/  P2R R12, PR, RZ, 0x1 ;  /* 0x00000001ff0c7803 */ /* 0x000fe20000000000 */
[----:B------:R-:W-:Y:S01]  /*16b0*/  IMAD.HI R39, R33, -0x72c234f7, R32 ;  /* 0x8d3dcb0921277827 */ /* 0x000fe200078e0220 */
[----:B------:R-:W-:Y:S02]  /*16c0*/  LEA.HI.SX32 R36, R2, R23, 0x1c ;  /* 0x0000001702247211 */ /* 0x000fe400078fe2ff */
[----:B------:R-:W-:Y:S01]  /*16d0*/  IADD3 R2, R71, 0x16c0, RZ ;  /* 0x000016c047027810 */ /* 0x000fe20007ffe0ff */
[----:B------:R-:W-:Y:S01]  /*16e0*/  IMAD.HI R33, R27, -0x72c234f7, R26 ;  /* 0x8d3dcb091b217827 */ /* 0x000fe200078e021a */
[----:B------:R-:W-:-:S03]  /*16f0*/  IADD3 R98, R3, R4, RZ ;  /* 0x0000000403627210 */ /* 0x000fc60007ffe0ff */
[----:B------:R-:W-:Y:S01]  /*1700*/  IMAD.HI R27, R21, -0x72c234f7, R20 ;  /* 0x8d3dcb09151b7827 */ /* 0x000fe200078e0214 */
[----:B------:R-:W-:-:S03]  /*1710*/  ISETP.GE.AND P4, PT, R98, 0x1, PT ;  /* 0x000000016200780c */ /* 0x000fc60003f86270 */
[----:B------:R-:W-:Y:S02]  /*1720*/  IMAD R21, R74, 0xe0, R3 ;  /* 0x000000e04a157824 */ /* 0x000fe400078e0203 */
[----:B------:R-:W-:Y:S02]  /*1730*/  IMAD R12, R8, 0x1c, R77 ;  /* 0x0000001c080c7824 */ /* 0x000fe400078e024d */
[----:B------:R-:W-:Y:S01]  /*1740*/  IMAD.HI R2, R2, 0x2f149903, RZ ;  /* 0x2f14990302027827 */ /* 0x000fe200078e02ff */
[----:B------:R-:W-:Y:S02]  /*1750*/  IADD3 R21, R21, -0x39, RZ ;  /* 0xffffffc715157810 */ /* 0x000fe40007ffe0ff */
[----:B------:R-:W-:Y:S01]  /*1760*/  ISETP.GE.AND P0, PT, R12, 0x1, PT ;  /* 0x000000010c00780c */ /* 0x000fe20003f06270 */
[----:B------:R-:W-:Y:S01]  /*1770*/  IMAD.MOV.U32 R14, RZ, RZ, RZ ;  /* 0x000000ffff0e7224 */ /* 0x000fe200078e00ff */
[----:B------:R-:W-:Y:S01]  /*1780*/  IADD3 R12, R71, 0x1880, RZ ;  /* 0x00001880470c7810 */ /* 0x000fe20007ffe0ff */
[C---:B------:R-:W-:Y:S01]  /*1790*/  IMAD.IADD R23, R21.reuse, 0x1, R88 ;  /* 0x0000000115177824 */ /* 0x040fe200078e0258 */
[----:B------:R-:W-:Y:S01]  /*17a0*/  IADD3 R89, R21, R60, RZ ;  /* 0x0000003c15597210 */ /* 0x000fe20007ffe0ff */
[----:B------:R-:W-:Y:S01]  /*17b0*/  IMAD.HI R15, R15, -0x72c234f7, R14 ;  /* 0x8d3dcb090f0f7827 */ /* 0x000fe200078e020e */
[----:B------:R-:W-:-:S02]  /*17c0*/  IADD3 R14, R71, 0x1a40, RZ ;  /* 0x00001a40470e7810 */ /* 0x000fc40007ffe0ff */
[----:B------:R-:W-:Y:S01]  /*17d0*/  IADD3 R48, R21, R73, RZ ;  /* 0x0000004915307210 */ /* 0x000fe20007ffe0ff */
[----:B------:R-:W-:Y:S01]  /*17e0*/  IMAD R56, R56, 0xc40, R23 ;  /* 0x00000c4038387824 */ /* 0x000fe200078e0217 */
[----:B------:R-:W-:Y:S01]  /*17f0*/  SHF.R.U32.HI R23, RZ, 0x1f, R2 ;  /* 0x0000001fff177819 */ /* 0x000fe20000011602 */
[----:B------:R-:W-:-:S03]  /*1800*/  IMAD.HI R12, R12, 0x2f149903, RZ ;  /* 0x2f1499030c0c7827 */ /* 0x000fc600078e02ff */
[----:B------:R-:W-:Y:S01]  /*1810*/  LEA.HI.SX32 R34, R2, R23, 0x1c ;  /* 0x0000001702227211 */ /* 0x000fe200078fe2ff */
[----:B------:R-:W-:Y:S01]  /*1820*/  IMAD.IADD R52, R21, 0x1, R70 ;  /* 0x0000000115347824 */ /* 0x000fe200078e0246 */
[----:B------:R-:W-:Y:S01]  /*1830*/  SHF.R.U32.HI R23, RZ, 0x1f, R12 ;  /* 0x0000001fff177819 */ /* 0x000fe2000001160c */
[----:B------:R-:W-:Y:S01]  /*1840*/  IMAD.HI R14, R14, 0x2f149903, RZ ;  /* 0x2f1499030e0e7827 */ /* 0x000fe200078e02ff */
[----:B------:R-:W-:Y:S02]  /*1850*/  IADD3 R2, R71, 0x1dc0, RZ ;  /* 0x00001dc047027810 */ /* 0x000fe40007ffe0ff */
[----:B------:R-:W-:Y:S01]  /*1860*/  LEA.HI.SX32 R32, R12, R23, 0x1c ;  /* 0x000000170c207211 */ /* 0x000fe200078fe2ff */
[----:B------:R-:W-:Y:S01]  /*1870*/  IMAD.IADD R23, R21, 0x1, R72 ;  /* 0x0000000115177824 */ /* 0x000fe200078e0248 */
[----:B------:R-:W-:Y:S01]  /*1880*/  IADD3 R12, R71, 0x1f80, RZ ;  /* 0x00001f80470c7810 */ /* 0x000fe20007ffe0ff */
[----:B------:R-:W-:-:S04]  /*1890*/  IMAD.HI R2, R2, 0x2f149903, RZ ;  /* 0x2f14990302027827 */ /* 0x000fc800078e02ff */
[----:B------:R-:W-:Y:S01]  /*18a0*/  IMAD R50, R86, 0xc40, R23 ;  /* 0x00000c4056327824 */ /* 0x000fe200078e0217 */
[----:B------:R-:W-:Y:S01]  /*18b0*/  SHF.R.U32.HI R23, RZ, 0x1f, R2 ;  /* 0x0000001fff177819 */ /* 0x000fe20000011602 */
[----:B------:R-:W-:Y:S01]  /*18c0*/  IMAD R52, R87, 0xc40, R52 ;  /* 0x00000c4057347824 */ /* 0x000fe200078e0234 */
[----:B------:R-:W-:Y:S01]  /*18d0*/  SHF.R.U32.HI R87, RZ, 0x1f, R14 ;  /* 0x0000001fff577819 */ /* 0x000fe2000001160e */
[----:B------:R-:W-:Y:S01]  /*18e0*/  IMAD.HI R12, R12, 0x2f149903, RZ ;  /* 0x2f1499030c0c7827 */ /* 0x000fe200078e02ff */
[----:B------:R-:W-:Y:S02]  /*18f0*/  LEA.HI.SX32 R26, R2, R23, 0x1c ;  /* 0x00000017021a7211 */ /* 0x000fe400078fe2ff */
[----:B------:R-:W-:Y:S01]  /*1900*/  IADD3 R2, R71, 0x2140, RZ ;  /* 0x0000214047027810 */ /* 0x000fe20007ffe0ff */
[----:B------:R-:W-:Y:S01]  /*1910*/  IMAD.IADD R44, R21, 0x1, R79 ;  /* 0x00000001152c7824 */ /* 0x000fe200078e024f */
[----:B------:R-:W-:Y:S01]  /*1920*/  LEA.HI.SX32 R30, R14, R87, 0x1c ;  /* 0x000000570e1e7211 */ /* 0x000fe200078fe2ff */
[----:B------:R-:W-:Y:S01]  /*1930*/  IMAD.HI R18, R18, 0x2f149903, RZ ;  /* 0x2f14990312127827 */ /* 0x000fe200078e02ff */
[----:B------:R-:W-:-:S02]  /*1940*/  IADD3 R14, R71, 0x2300, RZ ;  /* 0x00002300470e7810 */ /* 0x000fc40007ffe0ff */
[----:B------:R-:W-:Y:S01]  /*1950*/  SHF.R.U32.HI R23, RZ, 0x1f, R12 ;  /* 0x0000001fff177819 */ /* 0x000fe2000001160c */
[----:B------:R-:W-:Y:S01]  /*1960*/  IMAD.HI R2, R2, 0x2f149903, RZ ;  /* 0x2f14990302027827 */ /* 0x000fe200078e02ff */
[----:B------:R-:W-:Y:S02]  /*1970*/  SHF.R.U32.HI R87, RZ, 0x1f, R18 ;  /* 0x0000001fff577819 */ /* 0x000fe40000011612 */
[----:B------:R-:W-:Y:S01]  /*1980*/  LEA.HI.SX32 R24, R12, R23, 0x1c ;  /* 0x000000170c187211 */ /* 0x000fe200078fe2ff */
[----:B------:R-:W-:Y:S01]  /*1990*/  IMAD.HI R14, R14, 0x2f149903, RZ ;  /* 0x2f1499030e0e7827 */ /* 0x000fe200078e02ff */
[----:B------:R-:W-:Y:S02]  /*19a0*/  SHF.R.U32.HI R23, RZ, 0x1f, R2 ;  /* 0x0000001fff177819 */ /* 0x000fe40000011602 */
[----:B------:R-:W-:Y:S01]  /*19b0*/  LEA.HI.SX32 R28, R18, R87, 0x1c ;  /* 0x00000057121c7211 */ /* 0x000fe200078fe2ff */
[----:B------:R-:W-:Y:S01]  /*19c0*/  IMAD R44, R81, 0xc40, R44 ;  /* 0x00000c40512c7824 */ /* 0x000fe200078e022c */
[----:B------:R-:W-:Y:S01]  /*19d0*/  LEA.HI.SX32 R22, R2, R23, 0x1c ;  /* 0x0000001702167211 */ /* 0x000fe200078fe2ff */
[C---:B------:R-:W-:Y:S01]  /*19e0*/  IMAD.IADD R88, R3.reuse, 0x1, R88 ;  /* 0x0000000103587824 */ /* 0x040fe200078e0258 */
[----:B------:R-:W-:Y:S01]  /*19f0*/  SHF.R.U32.HI R23, RZ, 0x1f, R14 ;  /* 0x0000001fff177819 */ /* 0x000fe2000001160e */
[----:B------:R-:W-:Y:S01]  /*1a00*/  IMAD.IADD R60, R3, 0x1, R60 ;  /* 0x00000001033c7824 */ /* 0x000fe200078e023c */
[----:B------:R-:W-:Y:S01]  /*1a10*/  IADD3 R81, R21, R69, RZ ;  /* 0x0000004515517210 */ /* 0x000fe20007ffe0ff */
[----:B------:R-:W-:Y:S01]  /*1a20*/  IMAD.IADD R70, R3, 0x1, R70 ;  /* 0x0000000103467824 */ /* 0x000fe200078e0246 */
[----:B------:R-:W-:Y:S01]  /*1a30*/  LEA.HI.SX32 R20, R14, R23, 0x1c ;  /* 0x000000170e147211 */ /* 0x000fe200078fe2ff */
[----:B------:R-:W-:Y:S01]  /*1a40*/  IMAD.IADD R23, R21, 0x1, R78 ;  /* 0x0000000115177824 */ /* 0x000fe200078e024e */
[C---:B------:R-:W-:Y:S01]  /*1a50*/  IADD3 R2, R71.reuse, 0x2680, RZ ;  /* 0x0000268047027810 */ /* 0x040fe20007ffe0ff */
[----:B------:R-:W-:Y:S01]  /*1a60*/  IMAD R38, R38, 0xc40, R81 ;  /* 0x00000c4026267824 */ /* 0x000fe200078e0251 */
[----:B------:R-:W-:Y:S01]  /*1a70*/  IADD3 R12, R71, 0x24c0, RZ ;  /* 0x000024c0470c7810 */ /* 0x000fe20007ffe0ff */
[----:B------:R-:W-:-:S02]  /*1a80*/  IMAD R46, R84, 0xc40, R23 ;  /* 0x00000c40542e7824 */ /* 0x000fc400078e0217 */
[C---:B------:R-:W-:Y:S02]  /*1a90*/  IMAD.IADD R23, R21.reuse, 0x1, R63 ;  /* 0x0000000115177824 */ /* 0x040fe400078e023f */
[----:B------:R-:W-:Y:S02]  /*1aa0*/  IMAD.IADD R81, R21, 0x1, R68 ;  /* 0x0000000115517824 */ /* 0x000fe400078e0244 */
[----:B------:R-:W-:Y:S01]  /*1ab0*/  IMAD R40, R80, 0xc40, R23 ;  /* 0x00000c4050287824 */ /* 0x000fe200078e0217 */
[----:B------:R-:W-:Y:S01]  /*1ac0*/  IADD3 R80, R3, R63, RZ ;  /* 0x0000003f03507210 */ /* 0x000fe20007ffe0ff */
[----:B------:R-:W-:Y:S02]  /*1ad0*/  IMAD R34, R34, 0xc40, R81 ;  /* 0x00000c4022227824 */ /* 0x000fe400078e0251 */
[C---:B------:R-:W-:Y:S02]  /*1ae0*/  IMAD.IADD R23, R21.reuse, 0x1, R82 ;  /* 0x0000000115177824 */ /* 0x040fe400078e0252 */
[----:B------:R-:W-:-:S02]  /*1af0*/  IMAD.IADD R81, R21, 0x1, R66 ;  /* 0x0000000115517824 */ /* 0x000fc400078e0242 */
[----:B------:R-:W-:Y:S02]  /*1b00*/  IMAD R36, R36, 0xc40, R23 ;  /* 0x00000c4024247824 */ /* 0x000fe400078e0217 */
[----:B------:R-:W-:Y:S01]  /*1b10*/  IMAD R30, R30, 0xc40, R81 ;  /* 0x00000c401e1e7824 */ /* 0x000fe200078e0251 */
[C---:B------:R-:W-:Y:S01]  /*1b20*/  IADD3 R81, R21.reuse, R65, RZ ;  /* 0x0000004115517210 */ /* 0x040fe20007ffe0ff */
[----:B------:R-:W-:Y:S02]  /*1b30*/  IMAD.IADD R23, R21, 0x1, R67 ;  /* 0x0000000115177824 */ /* 0x000fe400078e0243 */
[----:B------:R-:W-:Y:S02]  /*1b40*/  IMAD.IADD R72, R3, 0x1, R72 ;  /* 0x0000000103487824 */ /* 0x000fe400078e0248 */
[----:B------:R-:W-:Y:S02]  /*1b50*/  IMAD R32, R32, 0xc40, R23 ;  /* 0x00000c4020207824 */ /* 0x000fe400078e0217 */
[----:B------:R-:W-:Y:S01]  /*1b60*/  IMAD.IADD R23, R21, 0x1, R0 ;  /* 0x0000000115177824 */ /* 0x000fe200078e0200 */
[----:B------:R-:W-:Y:S01]  /*1b70*/  IADD3 R0, R3, R0, RZ ;  /* 0x0000000003007210 */ /* 0x000fe20007ffe0ff */
[----:B------:R-:W-:-:S02]  /*1b80*/  IMAD R26, R26, 0xc40, R81 ;  /* 0x00000c401a1a7824 */ /* 0x000fc400078e0251 */
[C---:B------:R-:W-:Y:S02]  /*1b90*/  IMAD.IADD R81, R21.reuse, 0x1, R62 ;  /* 0x0000000115517824 */ /* 0x040fe400078e023e */
[----:B------:R-:W-:Y:S02]  /*1ba0*/  IMAD R28, R28, 0xc40, R23 ;  /* 0x00000c401c1c7824 */ /* 0x000fe400078e0217 */
[----:B------:R-:W-:Y:S02]  /*1bb0*/  IMAD.IADD R23, R21, 0x1, R64 ;  /* 0x0000000115177824 */ /* 0x000fe400078e0240 */
[----:B------:R-:W-:Y:S02]  /*1bc0*/  IMAD R22, R22, 0xc40, R81 ;  /* 0x00000c4016167824 */ /* 0x000fe400078e0251 */
[C---:B------:R-:W-:Y:S02]  /*1bd0*/  IMAD.IADD R73, R3.reuse, 0x1, R73 ;  /* 0x0000000103497824 */ /* 0x040fe400078e0249 */
[----:B------:R-:W-:-:S02]  /*1be0*/  IMAD.IADD R78, R3, 0x1, R78 ;  /* 0x00000001034e7824 */ /* 0x000fc400078e024e */
[C---:B------:R-:W-:Y:S02]  /*1bf0*/  IMAD.IADD R79, R3.reuse, 0x1, R79 ;  /* 0x00000001034f7824 */ /* 0x040fe400078e024f */
[C---:B------:R-:W-:Y:S02]  /*1c00*/  IMAD.IADD R81, R3.reuse, 0x1, R17 ;  /* 0x0000000103517824 */ /* 0x040fe400078e0211 */
[C---:B------:R-:W-:Y:S02]  /*1c10*/  IMAD.IADD R69, R3.reuse, 0x1, R69 ;  /* 0x0000000103457824 */ /* 0x040fe400078e0245 */
[----:B------:R-:W-:Y:S01]  /*1c20*/  IMAD.IADD R82, R3, 0x1, R82 ;  /* 0x0000000103527824 */ /* 0x000fe200078e0252 */
[----:B------:R-:W-:Y:S01]  /*1c30*/  ISETP.GE.AND P1, PT, R81, 0x1, PT ;  /* 0x000000015100780c */ /* 0x000fe20003f26270 */
[C---:B------:R-:W-:Y:S02]  /*1c40*/  IMAD.IADD R68, R3.reuse, 0x1, R68 ;  /* 0x0000000103447824 */ /* 0x040fe400078e0244 */
[----:B------:R-:W-:-:S02]  /*1c50*/  IMAD.IADD R67, R3, 0x1, R67 ;  /* 0x0000000103437824 */ /* 0x000fc400078e0243 */
[C---:B------:R-:W-:Y:S02]  /*1c60*/  IMAD.IADD R66, R3.reuse, 0x1, R66 ;  /* 0x0000000103427824 */ /* 0x040fe400078e0242 */
[C---:B------:R-:W-:Y:S02]  /*1c70*/  IMAD.IADD R65, R3.reuse, 0x1, R65 ;  /* 0x0000000103417824 */ /* 0x040fe400078e0241 */
[C---:B------:R-:W-:Y:S02]  /*1c80*/  IMAD.IADD R64, R3.reuse, 0x1, R64 ;  /* 0x0000000103407824 */ /* 0x040fe400078e0240 */
[C---:B------:R-:W-:Y:S02]  /*1c90*/  IMAD.IADD R62, R3.reuse, 0x1, R62 ;  /* 0x00000001033e7824 */ /* 0x040fe400078e023e */
[C---:B------:R-:W-:Y:S02]  /*1ca0*/  IMAD.IADD R97, R3.reuse, 0x1, R16 ;  /* 0x0000000103617824 */ /* 0x040fe400078e0210 */
[----:B------:R-:W-:-:S02]  /*1cb0*/  IMAD.IADD R96, R3, 0x1, R11 ;  /* 0x0000000103607824 */ /* 0x000fc400078e020b */
[C---:B------:R-:W-:Y:S02]  /*1cc0*/  IMAD.IADD R94, R3.reuse, 0x1, R10 ;  /* 0x00000001035e7824 */ /* 0x040fe400078e020a */
[----:B------:R-:W-:Y:S01]  /*1cd0*/  IMAD.IADD R63, R3, 0x1, R5 ;  /* 0x00000001033f7824 */ /* 0x000fe200078e0205 */
[----:B------:R-:W-:Y:S01]  /*1ce0*/  IADD3 R3, R71, 0x2840, RZ ;  /* 0x0000284047037810 */ /* 0x000fe20007ffe0ff */
[----:B------:R-:W-:Y:S01]  /*1cf0*/  IMAD.HI R2, R2, 0x2f149903, RZ ;  /* 0x2f14990302027827 */ /* 0x000fe200078e02ff */
[----:B------:R-:W-:Y:S02]  /*1d00*/  ISETP.GE.AND P2, PT, R96, 0x1, PT ;  /* 0x000000016000780c */ /* 0x000fe40003f46270 */
[----:B------:R-:W-:Y:S01]  /*1d10*/  ISETP.GE.AND P3, PT, R94, 0x1, PT ;  /* 0x000000015e00780c */ /* 0x000fe20003f66270 */
[----:B------:R-:W-:Y:S01]  /*1d20*/  IMAD.IADD R14, R21, 0x1, R4 ;  /* 0x00000001150e7824 */ /* 0x000fe200078e0204 */
[----:B------:R-:W-:Y:S01]  /*1d30*/  ISETP.GE.AND P5, PT, R63, 0x1, PT ;  /* 0x000000013f00780c */ /* 0x000fe20003fa6270 */
[----:B------:R-:W-:-:S04]  /*1d40*/  IMAD.HI R12, R12, 0x2f149903, RZ ;  /* 0x2f1499030c0c7827 */ /* 0x000fc800078e02ff */
[----:B------:R-:W-:Y:S01]  /*1d50*/  IMAD.HI R4, R3, 0x2f149903, RZ ;  /* 0x2f14990303047827 */ /* 0x000fe200078e02ff */
[----:B------:R-:W-:-:S03]  /*1d60*/  SHF.R.U32.HI R3, RZ, 0x1f, R2 ;  /* 0x0000001fff037819 */ /* 0x000fc60000011602 */
[----:B------:R-:W-:Y:S01]  /*1d70*/  IMAD R48, R85, 0xc40, R48 ;  /* 0x00000c4055307824 */ /* 0x000fe200078e0230 */
[----:B------:R-:W-:Y:S01]  /*1d80*/  SHF.R.U32.HI R85, RZ, 0x1f, R12 ;  /* 0x0000001fff557819 */ /* 0x000fe2000001160c */
[C---:B------:R-:W-:Y:S01]  /*1d90*/  IMAD.IADD R42, R21.reuse, 0x1, R17 ;  /* 0x00000001152a7824 */ /* 0x040fe200078e0211 */
[C---:B------:R-:W-:Y:S01]  /*1da0*/  IADD3 R17, R21.reuse, R16, RZ ;  /* 0x0000001015117210 */ /* 0x040fe20007ffe0ff */
[----:B------:R-:W-:Y:S01]  /*1db0*/  IMAD.IADD R16, R21, 0x1, R10 ;  /* 0x0000000115107824 */ /* 0x000fe200078e020a */
[----:B------:R-:W-:Y:S01]  /*1dc0*/  LEA.HI.SX32 R3, R2, R3, 0x1c ;  /* 0x0000000302037211 */ /* 0x000fe200078fe2ff */
[----:B------:R-:W-:Y:S01]  /*1dd0*/  IMAD R19, R74, 0xe0, R19 ;  /* 0x000000e04a137824 */ /* 0x000fe200078e0213 */
[----:B------:R-:W-:Y:S01]  /*1de0*/  IADD3 R2, R71, 0x33, RZ ;  /* 0x0000003347027810 */ /* 0x000fe20007ffe0ff */
[----:B------:R-:W-:Y:S01]  /*1df0*/  IMAD.IADD R77, R77, 0x1, R21 ;  /* 0x000000014d4d7824 */ /* 0x000fe200078e0215 */
[----:B------:R-:W-:Y:S01]  /*1e00*/  LEA.HI.SX32 R18, R12, R85, 0x1c ;  /* 0x000000550c127211 */ /* 0x000fe200078fe2ff */
[----:B------:R-:W-:Y:S01]  /*1e10*/  IMAD.IADD R12, R21, 0x1, R5 ;  /* 0x00000001150c7824 */ /* 0x000fe200078e0205 */
[----:B------:R-:W-:Y:S01]  /*1e20*/  SHF.R.U32.HI R5, RZ, 0x1f, R4 ;  /* 0x0000001fff057819 */ /* 0x000fe20000011604 */
[----:B------:R-:W-:Y:S01]  /*1e30*/  IMAD R16, R3, 0xc40, R16 ;  /* 0x00000c4003107824 */ /* 0x000fe200078e0210 */
[----:B------:R-:W-:Y:S01]  /*1e40*/  IADD3 R19, R19, -0x39, RZ ;  /* 0xffffffc713137810 */ /* 0x000fe20007ffe0ff */
[----:B------:R-:W-:Y:S01]  /*1e50*/  IMAD.HI R3, R2, 0x2f149903, RZ ;  /* 0x2f14990302037827 */ /* 0x000fe200078e02ff */
[----:B------:R-:W-:-:S03]  /*1e60*/  LEA.HI.SX32 R5, R4, R5, 0x1c ;  /* 0x0000000504057211 */ /* 0x000fc600078fe2ff */
[----:B------:R-:W-:Y:S01]  /*1e70*/  IMAD R19, R58, 0xc40, R19 ;  /* 0x00000c403a137824 */ /* 0x000fe200078e0213 */
[----:B------:R-:W-:Y:S01]  /*1e80*/  SHF.R.U32.HI R4, RZ, 0x1f, R3 ;  /* 0x0000001fff047819 */ /* 0x000fe20000011603 */
[----:B------:R-:W-:Y:S01]  /*1e90*/  IMAD R58, R76, 0xc40, R77 ;  /* 0x00000c404c3a7824 */ /* 0x000fe200078e024d */
[----:B------:R-:W-:Y:S01]  /*1ea0*/  P2R R76, PR, RZ, 0x1 ;  /* 0x00000001ff4c7803 */ /* 0x000fe20000000000 */
[----:B------:R-:W-:Y:S01]  /*1eb0*/  IMAD R10, R8, 0x1c, R19 ;  /* 0x0000001c080a7824 */ /* 0x000fe200078e0213 */
[----:B------:R-:W-:Y:S01]  /*1ec0*/  LEA.HI.SX32 R3, R3, R4, 0x1c ;  /* 0x0000000403037211 */ /* 0x000fe200078fe2ff */
[----:B------:R-:W-:Y:S01]  /*1ed0*/  IMAD R24, R24, 0xc40, R23 ;  /* 0x00000c4018187824 */ /* 0x000fe200078e0217 */
[----:B------:R-:W-:Y:S01]  /*1ee0*/  ISETP.GE.AND P0, PT, R88, 0x1, PT ;  /* 0x000000015800780c */ /* 0x000fe20003f06270 */
[----:B------:R-:W-:Y:S02]  /*1ef0*/  IMAD.IADD R11, R21, 0x1, R11 ;  /* 0x00000001150b7824 */ /* 0x000fe400078e020b */
[----:B------:R-:W-:Y:S01]  /*1f00*/  IMAD R3, R3, -0x57, R2 ;  /* 0xffffffa903037824 */ /* 0x000fe200078e0202 */
[----:B------:R-:W-:Y:S01]  /*1f10*/  P2R R77, PR, RZ, 0x1 ;  /* 0x00000001ff4d7803 */ /* 0x000fe20000000000 */
[----:B------:R-:W-:Y:S01]  /*1f20*/  IMAD.MOV.U32 R2, RZ, RZ, RZ ;  /* 0x000000ffff027224 */ /* 0x000fe200078e00ff */
[----:B------:R-:W-:Y:S01]  /*1f30*/  ISETP.GE.AND P0, PT, R60, 0x1, PT ;  /* 0x000000013c00780c */ /* 0x000fe20003f06270 */
[----:B------:R-:W-:-:S02]  /*1f40*/  IMAD R42, R83, 0xc40, R42 ;  /* 0x00000c40532a7824 */ /* 0x000fc400078e022a */
[----:B------:R-:W-:Y:S01]  /*1f50*/  IMAD.HI R4, R3, -0x72c234f7, R2 ;  /* 0x8d3dcb0903047827 */ /* 0x000fe200078e0202 */
[----:B------:R-:W-:Y:S02]  /*1f60*/  IADD3 R2, R71, 0x2a00, RZ ;  /* 0x00002a0047027810 */ /* 0x000fe40007ffe0ff */
[----:B------:R-:W-:Y:S01]  /*1f70*/  P2R R60, PR, RZ, 0x1 ;  /* 0x00000001ff3c7803 */ /* 0x000fe20000000000 */
[----:B------:R-:W-:Y:S01]  /*1f80*/  IMAD R20, R20, 0xc40, R17 ;  /* 0x00000c4014147824 */ /* 0x000fe200078e0211 */
[----:B------:R-:W-:Y:S01]  /*1f90*/  ISETP.GE.AND P0, PT, R70, 0x1, PT ;  /* 0x000000014600780c */ /* 0x000fe20003f06270 */
[----:B------:R-:W-:Y:S01]  /*1fa0*/  IMAD.HI R2, R2, 0x2f149903, RZ ;  /* 0x2f14990302027827 */ /* 0x000fe200078e02ff */
[----:B------:R-:W-:Y:S02]  /*1fb0*/  SHF.R.U32.HI R17, RZ, 0x1f, R6 ;  /* 0x0000001fff117819 */ /* 0x000fe40000011606 */
[----:B------:R-:W-:Y:S01]  /*1fc0*/  P2R R70, PR, RZ, 0x1 ;  /* 0x00000001ff467803 */ /* 0x000fe20000000000 */
[----:B------:R-:W-:Y:S01]  /*1fd0*/  IMAD R18, R18, 0xc40, R11 ;  /* 0x00000c4012127824 */ /* 0x000fe200078e020b */
[----:B------:R-:W-:Y:S01]  /*1fe0*/  SHF.R.U32.HI R3, RZ, 0x1f, R2 ;  /* 0x0000001fff037819 */ /* 0x000fe20000011602 */
[----:B------:R-:W-:Y:S01]  /*1ff0*/  IMAD R14, R5, 0xc40, R14 ;  /* 0x00000c40050e7824 */ /* 0x000fe200078e020e */
[----:B------:R-:W-:Y:S01]  /*2000*/  ISETP.GE.AND P0, PT, R72, 0x1, PT ;  /* 0x000000014800780c */ /* 0x000fe20003f06270 */
[----:B------:R-:W-:Y:S01]  /*2010*/  IMAD.MOV.U32 R5, RZ, RZ, 0x18 ;  /* 0x00000018ff057424 */ /* 0x000fe200078e00ff */
[----:B------:R-:W-:Y:S01]  /*2020*/  LEA.HI.SX32 R3, R2, R3, 0x1c ;  /* 0x0000000302037211 */ /* 0x000fe200078fe2ff */
[----:B------:R-:W-:Y:S01]  /*2030*/  HFMA2.MMA R2, -RZ, RZ, 0, 0 ;  /* 0x00000000ff027435 */ /* 0x000fe200000001ff */
[----:B------:R-:W-:Y:S01]  /*2040*/  P2R R72, PR, RZ, 0x1 ;  /* 0x00000001ff487803 */ /* 0x000fe20000000000 */
[----:B------:R-:W-:Y:S01]  /*2050*/  IMAD R54, R54, 0xc40, R89 ;  /* 0x00000c4036367824 */ /* 0x000fe200078e0259 */
[----:B------:R-:W-:Y:S01]  /*2060*/  ISETP.GE.AND P0, PT, R73, 0x1, PT ;  /* 0x000000014900780c */ /* 0x000fe20003f06270 */
[----:B------:R-:W-:Y:S01]  /*2070*/  IMAD R12, R3, 0xc40, R12 ;  /* 0x00000c40030c7824 */ /* 0x000fe200078e020c */
[----:B------:R-:W-:Y:S01]  /*2080*/  LEA.HI.SX32 R17, R6, R17, 0x1c ;  /* 0x0000001106117211 */ /* 0x000fe200078fe2ff */
[----:B------:R-:W-:Y:S01]  /*2090*/  IMAD.MOV.U32 R3, RZ, RZ, R71 ;  /* 0x000000ffff037224 */ /* 0x000fe200078e0047 */
[----:B------:R-:W-:Y:S01]  /*20a0*/  P2R R73, PR, RZ, 0x1 ;  /* 0x00000001ff497803 */ /* 0x000fe20000000000 */
[----:B------:R-:W-:Y:S01]  /*20b0*/  IMAD.MOV.U32 R95, RZ, RZ, RZ ;  /* 0x000000ffff5f7224 */ /* 0x000fe200078e00ff */
[----:B------:R-:W-:Y:S01]  /*20c0*/  ISETP.GE.AND P0, PT, R78, 0x1, PT ;  /* 0x000000014e00780c */ /* 0x000fe20003f06270 */
[----:B------:R-:W-:-:S03]  /*20d0*/  IMAD.HI R2, R71, -0x6db6db6d, R2 ;  /* 0x9249249347027827 */ /* 0x000fc600078e0202 */
[----:B------:R-:W-:Y:S02]  /*20e0*/  P2R R78, PR, RZ, 0x1 ;  /* 0x00000001ff4e7803 */ /* 0x000fe40000000000 */
[----:B------:R-:W-:Y:S02]  /*20f0*/  SHF.R.U32.HI R3, RZ, 0x1f, R2 ;  /* 0x0000001fff037819 */ /* 0x000fe40000011602 */
[----:B------:R-:W-:Y:S02]  /*2100*/  ISETP.GE.AND P0, PT, R79, 0x1, PT ;  /* 0x000000014f00780c */ /* 0x000fe40003f06270 */
[----:B------:R-:W-:Y:S01]  /*2110*/  LEA.HI.SX32 R8, R2, R3, 0x1d ;  /* 0x0000000302087211 */ /* 0x000fe200078feaff */
[----:B------:R-:W-:Y:S01]  /*2120*/  IMAD.HI R3, R71, 0x55555556, RZ ;  /* 0x5555555647037827 */ /* 0x000fe200078e02ff */
[----:B------:R-:W-:Y:S02]  /*2130*/  SHF.R.U32.HI R2, RZ, 0x1f, R61 ;  /* 0x0000001fff027819 */ /* 0x000fe4000001163d */
[----:B------:R-:W-:Y:S01]  /*2140*/  P2R R79, PR, RZ, 0x1 ;  /* 0x00000001ff4f7803 */ /* 0x000fe20000000000 */
[----:B------:R-:W-:Y:S01]  /*2150*/  IMAD R6, R8, R5, 0xae00 ;  /* 0x0000ae0008067424 */ /* 0x000fe200078e0205 */
[----:B------:R-:W-:-:S02]  /*2160*/  LEA.HI.SX32 R61, R61, R2, 0x1c ;  /* 0x000000023d3d7211 */ /* 0x000fc400078fe2ff */
[----:B------:R-:W-:Y:S02]  /*2170*/  SHF.R.U32.HI R2, RZ, 0x1f, R59 ;  /* 0x0000001fff027819 */ /* 0x000fe4000001163b */
[----:B------:R-:W-:Y:S02]  /*2180*/  ISETP.GE.AND P0, PT, R80, 0x1, PT ;  /* 0x000000015000780c */ /* 0x000fe40003f06270 */
[----:B------:R-:W-:Y:S02]  /*2190*/  LEA.HI.SX32 R59, R59, R2, 0x1c ;  /* 0x000000023b3b7211 */ /* 0x000fe400078fe2ff */
[----:B------:R-:W-:Y:S02]  /*21a0*/  SHF.R.U32.HI R2, RZ, 0x1f, R57 ;  /* 0x0000001fff027819 */ /* 0x000fe40000011639 */
[----:B------:R-:W-:Y:S02]  /*21b0*/  P2R R80, PR, RZ, 0x2 ;  /* 0x00000002ff507803 */ /* 0x000fe40000000000 */
[----:B------:R-:W-:-:S02]  /*21c0*/  LEA.HI.SX32 R57, R57, R2, 0x1c ;  /* 0x0000000239397211 */ /* 0x000fc400078fe2ff */
[----:B------:R-:W-:Y:S02]  /*21d0*/  SHF.R.U32.HI R2, RZ, 0x1f, R55 ;  /* 0x0000001fff027819 */ /* 0x000fe40000011637 */
[----:B------:R-:W-:Y:S02]  /*21e0*/  P2R R81, PR, RZ, 0x1 ;  /* 0x00000001ff517803 */ /* 0x000fe40000000000 */
[----:B------:R-:W-:Y:S02]  /*21f0*/  LEA.HI.SX32 R55, R55, R2, 0x1c ;  /* 0x0000000237377211 */ /* 0x000fe400078fe2ff */
[----:B------:R-:W-:Y:S02]  /*2200*/  SHF.R.U32.HI R2, RZ, 0x1f, R53 ;  /* 0x0000001fff027819 */ /* 0x000fe40000011635 */
[----:B------:R-:W-:Y:S02]  /*2210*/  ISETP.GE.AND P0, PT, R69, 0x1, PT ;  /* 0x000000014500780c */ /* 0x000fe40003f06270 */
[----:B------:R-:W-:-:S02]  /*2220*/  LEA.HI.SX32 R53, R53, R2, 0x1c ;  /* 0x0000000235357211 */ /* 0x000fc400078fe2ff */
[----:B------:R-:W-:Y:S02]  /*2230*/  SHF.R.U32.HI R2, RZ, 0x1f, R51 ;  /* 0x0000001fff027819 */ /* 0x000fe40000011633 */
[----:B------:R-:W-:Y:S02]  /*2240*/  ISETP.GE.AND P1, PT, R82, 0x1, PT ;  /* 0x000000015200780c */ /* 0x000fe40003f26270 */
[----:B------:R-:W-:Y:S02]  /*2250*/  LEA.HI.SX32 R51, R51, R2, 0x1c ;  /* 0x0000000233337211 */ /* 0x000fe400078fe2ff */
[----:B------:R-:W-:Y:S02]  /*2260*/  SHF.R.U32.HI R2, RZ, 0x1f, R49 ;  /* 0x0000001fff027819 */ /* 0x000fe40000011631 */
[----:B------:R-:W-:Y:S01]  /*2270*/  P2R R82, PR, RZ, 0x1 ;  /* 0x00000001ff527803 */ /* 0x000fe20000000000 */
[----:B------:R-:W-:Y:S01]  /*2280*/  IMAD R5, R74, 0x4, R51 ;  /* 0x000000044a057824 */ /* 0x000fe200078e0233 */
[----:B------:R-:W-:-:S02]  /*2290*/  LEA.HI.SX32 R49, R49, R2, 0x1c ;  /* 0x0000000231317211 */ /* 0x000fc400078fe2ff */
[----:B------:R-:W-:Y:S02]  /*22a0*/  SHF.R.U32.HI R2, RZ, 0x1f, R47 ;  /* 0x0000001fff027819 */ /* 0x000fe4000001162f */
[----:B------:R-:W-:Y:S02]  /*22b0*/  P2R R83, PR, RZ, 0x2 ;  /* 0x00000002ff537803 */ /* 0x000fe40000000000 */
[----:B------:R-:W-:Y:S02]  /*22c0*/  LEA.HI.SX32 R47, R47, R2, 0x1c ;  /* 0x000000022f2f7211 */ /* 0x000fe400078fe2ff */
[----:B------:R-:W-:Y:S02]  /*22d0*/  SHF.R.U32.HI R2, RZ, 0x1f, R45 ;  /* 0x0000001fff027819 */ /* 0x000fe4000001162d */
[----:B------:R-:W-:Y:S01]  /*22e0*/  ISETP.GE.AND P0, PT, R68, 0x1, PT ;  /* 0x000000014400780c */ /* 0x000fe20003f06270 */
[----:B------:R-:W-:Y:S01]  /*22f0*/  IMAD.MOV.U32 R68, RZ, RZ, RZ ;  /* 0x000000ffff447224 */ /* 0x000fe200078e00ff */
        /* <DEDUP_REMOVED lines=11> */
[----:B------:R-:W-:Y:S01]  /*23b0*/  ISETP.GE.AND P0, PT, R66, 0x1, PT ;  /* 0x000000014200780c */ /* 0x000fe20003f06270 */
[----:B------:R-:W-:Y:S01]  /*23c0*/  HFMA2.MMA R66, -RZ, RZ, 0, 0 ;  /* 0x00000000ff427435 */ /* 0x000fe200000001ff */
[----:B------:R-:W-:-:S02]  /*23d0*/  LEA.HI.SX32 R37, R37, R2, 0x1c ;  /* 0x0000000225257211 */ /* 0x000fc400078fe2ff */
[----:B------:R-:W-:Y:S02]  /*23e0*/  SHF.R.U32.HI R2, RZ, 0x1f, R35 ;  /* 0x0000001fff027819 */ /* 0x000fe40000011623 */
[----:B------:R-:W-:Y:S01]  /*23f0*/  ISETP.GE.AND P1, PT, R0, 0x1, PT ;  /* 0x000000010000780c */ /* 0x000fe20003f26270 */
[----:B------:R-:W-:Y:S01]  /*2400*/  IMAD.MOV.U32 R0, RZ, RZ, RZ ;  /* 0x000000ffff007224 */ /* 0x000fe200078e00ff */
        /* <DEDUP_REMOVED lines=23> */
[----:B------:R-:W-:Y:S02]  /*2580*/  SHF.R.U32.HI R13, RZ, 0x1f, R4 ;  /* 0x0000001fff0d7819 */ /* 0x000fe40000011604 */
[----:B------:R-:W-:Y:S01]  /*2590*/  LEA.HI.SX32 R19, R9, R2, 0x1c ;  /* 0x0000000209137211 */ /* 0x000fe200078fe2ff */
[----:B------:R-:W-:Y:S01]  /*25a0*/  IMAD R9, R74, 0x4, R55 ;  /* 0x000000044a097824 */ /* 0x000fe200078e0237 */
[----:B------:R-:W-:Y:S02]  /*25b0*/  SHF.R.U32.HI R2, RZ, 0x1f, R7 ;  /* 0x0000001fff027819 */ /* 0x000fe40000011607 */
[----:B------:R-:W-:Y:S02]  /*25c0*/  LEA.HI.SX32 R13, R4, R13, 0x1c ;  /* 0x0000000d040d7211 */ /* 0x000fe400078fe2ff */
[----:B------:R-:W-:-:S02]  /*25d0*/  LEA.HI.SX32 R15, R7, R2, 0x1c ;  /* 0x00000002070f7211 */ /* 0x000fc400078fe2ff */
[----:B------:R-:W-:Y:S01]  /*25e0*/  LEA.HI R2, R3, R3, RZ, 0x1 ;  /* 0x0000000303027211 */ /* 0x000fe200078f08ff */
[--C-:B------:R-:W-:Y:S01]  /*25f0*/  IMAD R3, R8, -0xe, R71.reuse ;  /* 0xfffffff208037824 */ /* 0x100fe200078e0247 */
[----:B------:R-:W-:Y:S02]  /*2600*/  LEA R7, R74, R53, 0x2 ;  /* 0x000000354a077211 */ /* 0x000fe400078e10ff */
[----:B------:R-:W-:Y:S01]  /*2610*/  ISETP.GE.AND P1, PT, R97, 0x1, PT ;  /* 0x000000016100780c */ /* 0x000fe20003f26270 */
[----:B------:R-:W-:Y:S02]  /*2620*/  IMAD R11, R2, -0x3, R71 ;  /* 0xfffffffd020b7824 */ /* 0x000fe400078e0247 */
[----:B------:R-:W-:Y:S02]  /*2630*/  IMAD R3, R8, 0x57, R3 ;  /* 0x0000005708037824 */ /* 0x000fe400078e0203 */
[----:B------:R-:W-:Y:S02]  /*2640*/  IMAD R11, R2, 0x9, R11 ;  /* 0x00000009020b7824 */ /* 0x000fe400078e020b */
[----:B------:R-:W-:-:S02]  /*2650*/  IMAD.SHL.U32 R4, R3, 0x2, RZ ;  /* 0x0000000203047824 */ /* 0x000fc400078e00ff */
[----:B------:R-:W-:Y:S02]  /*2660*/  IMAD R3, R74, 0x4, R49 ;  /* 0x000000044a037824 */ /* 0x000fe400078e0231 */
[----:B------:R-:W-:-:S04]  /*2670*/  IMAD.MOV.U32 R2, RZ, RZ, RZ ;  /* 0x000000ffff027224 */ /* 0x000fc800078e00ff */
.L_x_3:
[--C-:B------:R-:W-:Y:S01]  /*2680*/  IMAD.IADD R62, R9, 0x1, R2.reuse ;  /* 0x00000001093e7824 */ /* 0x100fe200078e0202 */
[----:B------:R-:W-:Y:S01]  /*2690*/  ISETP.NE.AND P6, PT, R60, RZ, PT ;  /* 0x000000ff3c00720c */ /* 0x000fe20003fc5270 */
[----:B------:R-:W-:Y:S01]  /*26a0*/  IMAD.MOV.U32 R94, RZ, RZ, RZ ;  /* 0x000000ffff5e7224 */ /* 0x000fe200078e00ff */
[----:B------:R-:W-:Y:S01]  /*26b0*/  MOV R96, RZ ;  /* 0x000000ff00607202 */ /* 0x000fe20000000f00 */
[----:B------:R-:W-:Y:S01]  /*26c0*/  IMAD.IADD R67, R5, 0x1, R2 ;  /* 0x0000000105437824 */ /* 0x000fe200078e0202 */
[----:B------:R-:W-:Y:S06]  /*26d0*/  BAR.SYNC 0x0 ;  /* 0x0000000000007b1d */ /* 0x000fec0000000000 */
[----:B------:R-:W-:-:S13]  /*26e0*/  ISETP.LT.OR P6, PT, R62, 0x1, !P6 ;  /* 0x000000013e00780c */ /* 0x000fda00077c1670 */
[----:B------:R-:W-:Y:S01]  /*26f0*/  @!P6 IMAD.IADD R63, R55, 0x1, R2 ;  /* 0x00000001373fe824 */ /* 0x000fe200078e0202 */
[----:B------:R-:W-:-:S03]  /*2700*/  @!P6 MOV R64, 0x4 ;  /* 0x000000040040e802 */ /* 0x000fc60000000f00 */
[----:B------:R-:W-:-:S04]  /*2710*/  @!P6 IMAD R63, R63, 0x38, R54 ;  /* 0x000000383f3fe824 */ /* 0x000fc800078e0236 */
[----:B------:R-:W-:-:S04]  /*2720*/  @!P6 IMAD.WIDE R64, R63, R64, c[0x0][0x160] ;  /* 0x000058003f40e625 */ /* 0x000fc800078e0240 */
[----:B------:R-:W-:Y:S01]  /*2730*/  IMAD.IADD R62, R7, 0x1, R2 ;  /* 0x00000001073e7824 */ /* 0x000fe200078e0202 */
[----:B------:R0:W2:Y:S01]  /*2740*/  @!P6 LDG.E.CONSTANT R94, [R64.64] ;  /* 0x00000004405ee981 */ /* 0x0000a2000c1e9900 */
[----:B------:R-:W-:-:S04]  /*2750*/  ISETP.NE.AND P6, PT, R70, RZ, PT ;  /* 0x000000ff4600720c */ /* 0x000fc80003fc5270 */
[----:B------:R-:W-:-:S13]  /*2760*/  ISETP.LT.OR P6, PT, R62, 0x1, !P6 ;  /* 0x000000013e00780c */ /* 0x000fda00077c1670 */
[----:B------:R-:W-:Y:S02]  /*2770*/  @!P6 IMAD.IADD R63, R53, 0x1, R2 ;  /* 0x00000001353fe824 */ /* 0x000fe400078e0202 */
[----:B------:R-:W-:Y:S02]  /*2780*/  @!P6 IMAD.MOV.U32 R62, RZ, RZ, 0x4 ;  /* 0x00000004ff3ee424 */ /* 0x000fe400078e00ff */
[----:B------:R-:W-:-:S04]  /*2790*/  @!P6 IMAD R63, R63, 0x38, R52 ;  /* 0x000000383f3fe824 */ /* 0x000fc800078e0234 */
[----:B------:R-:W-:-:S05]  /*27a0*/  @!P6 IMAD.WIDE R62, R63, R62, c[0x0][0x160] ;  /* 0x000058003f3ee625 */ /* 0x000fca00078e023e */
[----:B------:R1:W3:Y:S01]  /*27b0*/  @!P6 LDG.E.CONSTANT R96, [R62.64] ;  /* 0x000000043e60e981 */ /* 0x0002e2000c1e9900 */
[----:B------:R-:W-:Y:S01]  /*27c0*/  ISETP.NE.AND P6, PT, R72, RZ, PT ;  /* 0x000000ff4800720c */ /* 0x000fe20003fc5270 */
[----:B------:R-:W-:-:S03]  /*27d0*/  IMAD.MOV.U32 R98, RZ, RZ, RZ ;  /* 0x000000ffff627224 */ /* 0x000fc600078e00ff */
[----:B------:R-:W-:-:S13]  /*27e0*/  ISETP.LT.OR P6, PT, R67, 0x1, !P6 ;  /* 0x000000014300780c */ /* 0x000fda00077c1670 */
[----:B0-----:R-:W-:Y:S02]  /*27f0*/  @!P6 IMAD.IADD R65, R51, 0x1, R2 ;  /* 0x000000013341e824 */ /* 0x001fe400078e0202 */
[----:B------:R-:W-:Y:S02]  /*2800*/  @!P6 IMAD.MOV.U32 R64, RZ, RZ, 0x4 ;  /* 0x00000004ff40e424 */ /* 0x000fe400078e00ff */
[----:B------:R-:W-:-:S04]  /*2810*/  @!P6 IMAD R65, R65, 0x38, R50 ;  /* 0x000000384141e824 */ /* 0x000fc800078e0232 */
[----:B------:R-:W-:Y:S01]  /*2820*/  @!P6 IMAD.WIDE R64, R65, R64, c[0x0][0x160] ;  /* 0x000058004140e625 */ /* 0x000fe200078e0240 */
[----:B------:R-:W-:-:S04]  /*2830*/  IADD3 R67, R3, R2, RZ ;  /* 0x0000000203437210 */ /* 0x000fc80007ffe0ff */
[----:B------:R0:W4:Y:S01]  /*2840*/  @!P6 LDG.E.CONSTANT R98, [R64.64] ;  /* 0x000000044062e981 */ /* 0x000122000c1e9900 */
[----:B------:R-:W-:Y:S01]  /*2850*/  ISETP.NE.AND P6, PT, R73, RZ, PT ;  /* 0x000000ff4900720c */ /* 0x000fe20003fc5270 */
[----:B------:R-:W-:-:S03]  /*2860*/  IMAD.MOV.U32 R100, RZ, RZ, RZ ;  /* 0x000000ffff647224 */ /* 0x000fc600078e00ff */
[----:B------:R-:W-:-:S13]  /*2870*/  ISETP.LT.OR P6, PT, R67, 0x1, !P6 ;  /* 0x000000014300780c */ /* 0x000fda00077c1670 */
[----:B-1----:R-:W-:Y:S02]  /*2880*/  @!P6 IMAD.IADD R63, R49, 0x1, R2 ;  /* 0x00000001313fe824 */ /* 0x002fe400078e0202 */
[----:B------:R-:W-:Y:S02]  /*2890*/  @!P6 IMAD.MOV.U32 R62, RZ, RZ, 0x4 ;  /* 0x00000004ff3ee424 */ /* 0x000fe400078e00ff */
[----:B------:R-:W-:-:S04]  /*28a0*/  @!P6 IMAD R63, R63, 0x38, R48 ;  /* 0x000000383f3fe824 */ /* 0x000fc800078e0230 */
[----:B------:R-:W-:-:S05]  /*28b0*/  @!P6 IMAD.WIDE R62, R63, R62, c[0x0][0x160] ;  /* 0x000058003f3ee625 */ /* 0x000fca00078e023e */
[----:B------:R1:W5:Y:S01]  /*28c0*/  @!P6 LDG.E.CONSTANT R100, [R62.64] ;  /* 0x000000043e64e981 */ /* 0x000362000c1e9900 */
[----:B------:R-:W-:-:S03]  /*28d0*/  ISETP.GE.AND P6, PT, R75, 0x1, PT ;  /* 0x000000014b00780c */ /* 0x000fc60003fc6270 */
[----:B------:R-:W0:Y:S02]  /*28e0*/  S2R R74, SR_CTAID.X ;  /* 0x00000000004a7919 */ /* 0x000e240000002500 */
[----:B0-----:R-:W-:-:S05]  /*28f0*/  IMAD.SHL.U32 R67, R74, 0x2, RZ ;  /* 0x000000024a437824 */ /* 0x001fca00078e00ff */
[----:B------:R-:W-:-:S04]  /*2900*/  LOP3.LUT R67, R67, 0xfffffffc, RZ, 0xc0, !PT ;  /* 0xfffffffc43437812 */ /* 0x000fc800078ec0ff */
[----:B------:R-:W-:-:S04]  /*2910*/  IADD3 R64, R2, R67, R61 ;  /* 0x0000004302407210 */ /* 0x000fc80007ffe03d */
[----:B------:R-:W-:-:S13]  /*2920*/  ISETP.LT.OR P6, PT, R64, 0x1, !P6 ;  /* 0x000000014000780c */ /* 0x000fda00077c1670 */
[----:B------:R-:W-:Y:S01]  /*2930*/  @!P6 IADD3 R65, R61, R2, RZ ;  /* 0x000000023d41e210 */ /* 0x000fe20007ffe0ff */
[----:B-1----:R-:W-:-:S04]  /*2940*/  @!P6 IMAD.MOV.U32 R62, RZ, RZ, 0x4 ;  /* 0x00000004ff3ee424 */ /* 0x002fc800078e00ff */
[----:B------:R-:W-:-:S04]  /*2950*/  @!P6 IMAD R65, R65, 0x38, R10 ;  /* 0x000000384141e824 */ /* 0x000fc800078e020a */
[----:B------:R-:W-:Y:S01]  /*2960*/  @!P6 IMAD.WIDE R62, R65, R62, c[0x0][0x160] ;  /* 0x00005800413ee625 */ /* 0x000fe200078e023e */
[----:B------:R-:W-:Y:S01]  /*2970*/  IADD3 R64, R2, R59, R67 ;  /* 0x0000003b02407210 */ /* 0x000fe20007ffe043 */
[----:B--2---:R0:W-:Y:S02]  /*2980*/  STS [R71.X4+0x1500], R94 ;  /* 0x0015005e47007388 */ /* 0x0041e40000004800 */
[----:B0-----:R-:W-:-:S06]  /*2990*/  IMAD.MOV.U32 R94, RZ, RZ, RZ ;  /* 0x000000ffff5e7224 */ /* 0x001fcc00078e00ff */
[----:B------:R0:W2:Y:S01]  /*29a0*/  @!P6 LDG.E.CONSTANT R94, [R62.64] ;  /* 0x000000043e5ee981 */ /* 0x0000a2000c1e9900 */
[----:B------:R-:W-:-:S04]  /*29b0*/  ISETP.NE.AND P6, PT, R76, RZ, PT ;  /* 0x000000ff4c00720c */ /* 0x000fc80003fc5270 */
[----:B------:R-:W-:Y:S01]  /*29c0*/  ISETP.LT.OR P6, PT, R64, 0x1, !P6 ;  /* 0x000000014000780c */ /* 0x000fe200077c1670 */
[----:B---3--:R1:W-:-:S12]  /*29d0*/  STS [R71.X4+0x1c00], R96 ;  /* 0x001c006047007388 */ /* 0x0083d80000004800 */
[----:B------:R-:W-:Y:S02]  /*29e0*/  @!P6 IMAD.IADD R65, R59, 0x1, R2 ;  /* 0x000000013b41e824 */ /* 0x000fe400078e0202 */
[----:B------:R-:W-:Y:S02]  /*29f0*/  @!P6 IMAD.MOV.U32 R64, RZ, RZ, 0x4 ;  /* 0x00000004ff40e424 */ /* 0x000fe400078e00ff */
[----:B------:R-:W-:Y:S01]  /*2a00*/  @!P6 IMAD R65, R65, 0x38, R58 ;  /* 0x000000384141e824 */ /* 0x000fe200078e023a */
[----:B-1----:R-:W-:-:S03]  /*2a10*/  MOV R96, RZ ;  /* 0x000000ff00607202 */ /* 0x002fc60000000f00 */
[----:B------:R-:W-:Y:S01]  /*2a20*/  @!P6 IMAD.WIDE R64, R65, R64, c[0x0][0x160] ;  /* 0x000058004140e625 */ /* 0x000fe200078e0240 */
[----:B0-----:R-:W-:-:S04]  /*2a30*/  IADD3 R62, R2, R57, R67 ;  /* 0x00000039023e7210 */ /* 0x001fc80007ffe043 */
[----:B------:R0:W3:Y:S01]  /*2a40*/  @!P6 LDG.E.CONSTANT R96, [R64.64] ;  /* 0x000000044060e981 */ /* 0x0000e2000c1e9900 */
[----:B------:R-:W-:-:S04]  /*2a50*/  ISETP.NE.AND P6, PT, R77, RZ, PT ;  /* 0x000000ff4d00720c */ /* 0x000fc80003fc5270 */
[----:B------:R-:W-:-:S13]  /*2a60*/  ISETP.LT.OR P6, PT, R62, 0x1, !P6 ;  /* 0x000000013e00780c */ /* 0x000fda00077c1670 */
[----:B------:R-:W-:Y:S02]  /*2a70*/  @!P6 IMAD.IADD R63, R57, 0x1, R2 ;  /* 0x00000001393fe824 */ /* 0x000fe400078e0202 */
[----:B------:R-:W-:Y:S02]  /*2a80*/  @!P6 IMAD.MOV.U32 R62, RZ, RZ, 0x4 ;  /* 0x00000004ff3ee424 */ /* 0x000fe400078e00ff */
[----:B------:R-:W-:Y:S01]  /*2a90*/  @!P6 IMAD R63, R63, 0x38, R56 ;  /* 0x000000383f3fe824 */ /* 0x000fe200078e0238 */
[----:B----4-:R1:W-:Y:S03]  /*2aa0*/  STS [R71.X4+0x2300], R98 ;  /* 0x0023006247007388 */ /* 0x0103e60000004800 */
[----:B------:R-:W-:-:S04]  /*2ab0*/  @!P6 IMAD.WIDE R62, R63, R62, c[0x0][0x160] ;  /* 0x000058003f3ee625 */ /* 0x000fc800078e023e */
[----:B-1----:R-:W-:Y:S01]  /*2ac0*/  IMAD.MOV.U32 R98, RZ, RZ, RZ ;  /* 0x000000ffff627224 */ /* 0x002fe200078e00ff */
[----:B0-----:R-:W-:-:S05]  /*2ad0*/  IADD3 R64, R2, R47, R67 ;  /* 0x0000002f02407210 */ /* 0x001fca0007ffe043 */
[----:B------:R0:W4:Y:S01]  /*2ae0*/  @!P6 LDG.E.CONSTANT R98, [R62.64] ;  /* 0x000000043e62e981 */ /* 0x000122000c1e9900 */
[----:B------:R-:W-:-:S04]  /*2af0*/  ISETP.NE.AND P6, PT, R78, RZ, PT ;  /* 0x000000ff4e00720c */ /* 0x000fc80003fc5270 */
[----:B------:R-:W-:Y:S01]  /*2b00*/  ISETP.LT.OR P6, PT, R64, 0x1, !P6 ;  /* 0x000000014000780c */ /* 0x000fe200077c1670 */
[----:B-----5:R1:W-:-:S12]  /*2b10*/  STS [R71.X4+0x2a00], R100 ;  /* 0x002a006447007388 */ /* 0x0203d80000004800 */
[----:B------:R-:W-:Y:S01]  /*2b20*/  @!P6 IMAD.IADD R65, R47, 0x1, R2 ;  /* 0x000000012f41e824 */ /* 0x000fe200078e0202 */
[----:B------:R-:W-:-:S03]  /*2b30*/  @!P6 MOV R64, 0x4 ;  /* 0x000000040040e802 */ /* 0x000fc60000000f00 */
[----:B------:R-:W-:Y:S02]  /*2b40*/  @!P6 IMAD R65, R65, 0x38, R46 ;  /* 0x000000384141e824 */ /* 0x000fe400078e022e */
[----:B-1----:R-:W-:Y:S02]  /*2b50*/  IMAD.MOV.U32 R100, RZ, RZ, RZ ;  /* 0x000000ffff647224 */ /* 0x002fe400078e00ff */
[----:B------:R-:W-:-:S05]  /*2b60*/  @!P6 IMAD.WIDE R64, R65, R64, c[0x0][0x160] ;  /* 0x000058004140e625 */ /* 0x000fca00078e0240 */
[----:B------:R1:W5:Y:S01]  /*2b70*/  @!P6 LDG.E.CONSTANT R100, [R64.64] ;  /* 0x000000044064e981 */ /* 0x000362000c1e9900 */
[----:B------:R-:W-:Y:S02]  /*2b80*/  ISETP.NE.AND P6, PT, R79, RZ, PT ;  /* 0x000000ff4f00720c */ /* 0x000fe40003fc5270 */
[----:B0-----:R-:W-:-:S04]  /*2b90*/  IADD3 R62, R2, R45, R67 ;  /* 0x0000002d023e7210 */ /* 0x001fc80007ffe043 */
[----:B------:R-:W-:-:S13]  /*2ba0*/  ISETP.LT.OR P6, PT, R62, 0x1, !P6 ;  /* 0x000000013e00780c */ /* 0x000fda00077c1670 */
[----:B------:R-:W-:Y:S02]  /*2bb0*/  @!P6 IMAD.IADD R63, R45, 0x1, R2 ;  /* 0x000000012d3fe824 */ /* 0x000fe400078e0202 */
[----:B------:R-:W-:Y:S02]  /*2bc0*/  @!P6 IMAD.MOV.U32 R62, RZ, RZ, 0x4 ;  /* 0x00000004ff3ee424 */ /* 0x000fe400078e00ff */
[----:B------:R-:W-:-:S04]  /*2bd0*/  @!P6 IMAD R63, R63, 0x38, R44 ;  /* 0x000000383f3fe824 */ /* 0x000fc800078e022c */
[----:B------:R-:W-:Y:S01]  /*2be0*/  @!P6 IMAD.WIDE R62, R63, R62, c[0x0][0x160] ;  /* 0x000058003f3ee625 */ /* 0x000fe200078e023e */
[----:B-1----:R-:W-:Y:S01]  /*2bf0*/  IADD3 R64, R2, R43, R67 ;  /* 0x0000002b02407210 */ /* 0x002fe20007ffe043 */
[----:B--2---:R0:W-:Y:S02]  /*2c00*/  STS [R71.X4], R94 ;  /* 0x0000005e47007388 */ /* 0x0041e40000004800 */
[----:B0-----:R-:W-:-:S06]  /*2c10*/  IMAD.MOV.U32 R94, RZ, RZ, RZ ;  /* 0x000000ffff5e7224 */ /* 0x001fcc00078e00ff */
[----:B------:R0:W2:Y:S01]  /*2c20*/  @!P6 LDG.E.CONSTANT R94, [R62.64] ;  /* 0x000000043e5ee981 */ /* 0x0000a2000c1e9900 */
[----:B------:R-:W-:-:S04]  /*2c30*/  ISETP.NE.AND P6, PT, R80, RZ, PT ;  /* 0x000000ff5000720c */ /* 0x000fc80003fc5270 */
[----:B------:R-:W-:-:S13]  /*2c40*/  ISETP.LT.OR P6, PT, R64, 0x1, !P6 ;  /* 0x000000014000780c */ /* 0x000fda00077c1670 */
[----:B------:R-:W-:Y:S01]  /*2c50*/  @!P6 IADD3 R65, R43, R2, RZ ;  /* 0x000000022b41e210 */ /* 0x000fe20007ffe0ff */
[----:B------:R-:W-:Y:S01]  /*2c60*/  @!P6 IMAD.MOV.U32 R64, RZ, RZ, 0x4 ;  /* 0x00000004ff40e424 */ /* 0x000fe200078e00ff */
[----:B---3--:R1:W-:Y:S03]  /*2c70*/  STS [R71.X4+0x700], R96 ;  /* 0x0007006047007388 */ /* 0x0083e60000004800 */
[----:B------:R-:W-:-:S04]  /*2c80*/  @!P6 IMAD R65, R65, 0x38, R42 ;  /* 0x000000384141e824 */ /* 0x000fc800078e022a */
[----:B------:R-:W-:-:S04]  /*2c90*/  @!P6 IMAD.WIDE R64, R65, R64, c[0x0][0x160] ;  /* 0x000058004140e625 */ /* 0x000fc800078e0240 */
[----:B-1----:R-:W-:Y:S01]  /*2ca0*/  IMAD.MOV.U32 R96, RZ, RZ, RZ ;  /* 0x000000ffff607224 */ /* 0x002fe200078e00ff */
[----:B0-----:R-:W-:-:S05]  /*2cb0*/  IADD3 R62, R2, R41, R67 ;  /* 0x00000029023e7210 */ /* 0x001fca0007ffe043 */
[----:B------:R0:W3:Y:S01]  /*2cc0*/  @!P6 LDG.E.CONSTANT R96, [R64.64] ;  /* 0x000000044060e981 */ /* 0x0000e2000c1e9900 */
[----:B------:R-:W-:-:S04]  /*2cd0*/  ISETP.NE.AND P6, PT, R81, RZ, PT ;  /* 0x000000ff5100720c */ /* 0x000fc80003fc5270 */
[----:B------:R-:W-:-:S13]  /*2ce0*/  ISETP.LT.OR P6, PT, R62, 0x1, !P6 ;  /* 0x000000013e00780c */ /* 0x000fda00077c1670 */
[----:B------:R-:W-:Y:S02]  /*2cf0*/  @!P6 IMAD.IADD R63, R41, 0x1, R2 ;  /* 0x00000001293fe824 */ /* 0x000fe400078e0202 */
[----:B------:R-:W-:Y:S02]  /*2d00*/  @!P6 IMAD.MOV.U32 R62, RZ, RZ, 0x4 ;  /* 0x00000004ff3ee424 */ /* 0x000fe400078e00ff */
[----:B------:R-:W-:Y:S01]  /*2d10*/  @!P6 IMAD R63, R63, 0x38, R40 ;  /* 0x000000383f3fe824 */ /* 0x000fe200078e0228 */
[----:B----4-:R1:W-:Y:S03]  /*2d20*/  STS [R71.X4+0xe00], R98 ;  /* 0x000e006247007388 */ /* 0x0103e60000004800 */
[----:B------:R-:W-:Y:S01]  /*2d30*/  @!P6 IMAD.WIDE R62, R63, R62, c[0x0][0x160] ;  /* 0x000058003f3ee625 */ /* 0x000fe200078e023e */
[----:B-1----:R-:W-:Y:S02]  /*2d40*/  MOV R98, RZ ;  /* 0x000000ff00627202 */ /* 0x002fe40000000f00 */
[----:B0-----:R-:W-:-:S04]  /*2d50*/  IADD3 R64, R2, R39, R67 ;  /* 0x0000002702407210 */ /* 0x001fc80007ffe043 */
[----:B------:R0:W4:Y:S01]  /*2d60*/  @!P6 LDG.E.CONSTANT R98, [R62.64] ;  /* 0x000000043e62e981 */ /* 0x000122000c1e9900 */
[----:B------:R-:W-:-:S04]  /*2d70*/  ISETP.NE.AND P6, PT, R82, RZ, PT ;  /* 0x000000ff5200720c */ /* 0x000fc80003fc5270 */
[----:B------:R-:W-:Y:S01]  /*2d80*/  ISETP.LT.OR P6, PT, R64, 0x1, !P6 ;  /* 0x000000014000780c */ /* 0x000fe200077c1670 */
[----:B-----5:R1:W-:-:S12]  /*2d90*/  STS [R71.X4+0x3100], R100 ;  /* 0x0031006447007388 */ /* 0x0203d80000004800 */
[----:B------:R-:W-:Y:S02]  /*2da0*/  @!P6 IMAD.IADD R65, R39, 0x1, R2 ;  /* 0x000000012741e824 */ /* 0x000fe400078e0202 */
[----:B------:R-:W-:Y:S02]  /*2db0*/  @!P6 IMAD.MOV.U32 R64, RZ, RZ, 0x4 ;  /* 0x00000004ff40e424 */ /* 0x000fe400078e00ff */
[----:B------:R-:W-:Y:S02]  /*2dc0*/  @!P6 IMAD R65, R65, 0x38, R38 ;  /* 0x000000384141e824 */ /* 0x000fe400078e0226 */
[----:B-1----:R-:W-:Y:S02]  /*2dd0*/  IMAD.MOV.U32 R100, RZ, RZ, RZ ;  /* 0x000000ffff647224 */ /* 0x002fe400078e00ff */
[----:B------:R-:W-:-:S05]  /*2de0*/  @!P6 IMAD.WIDE R64, R65, R64, c[0x0][0x160] ;  /* 0x000058004140e625 */ /* 0x000fca00078e0240 */
[----:B------:R1:W5:Y:S01]  /*2df0*/  @!P6 LDG.E.CONSTANT R100, [R64.64] ;  /* 0x000000044064e981 */ /* 0x000362000c1e9900 */
[----:B------:R-:W-:Y:S02]  /*2e00*/  ISETP.NE.AND P6, PT, R83, RZ, PT ;  /* 0x000000ff5300720c */ /* 0x000fe40003fc5270 */
[----:B0-----:R-:W-:-:S04]  /*2e10*/  IADD3 R62, R2, R37, R67 ;  /* 0x00000025023e7210 */ /* 0x001fc80007ffe043 */
[----:B------:R-:W-:-:S13]  /*2e20*/  ISETP.LT.OR P6, PT, R62, 0x1, !P6 ;  /* 0x000000013e00780c */ /* 0x000fda00077c1670 */
[----:B------:R-:W-:Y:S01]  /*2e30*/  @!P6 IMAD.IADD R63, R37, 0x1, R2 ;  /* 0x00000001253fe824 */ /* 0x000fe200078e0202 */
[----:B------:R-:W-:-:S03]  /*2e40*/  @!P6 MOV R62, 0x4 ;  /* 0x00000004003ee802 */ /* 0x000fc60000000f00 */
[----:B------:R-:W-:-:S04]  /*2e50*/  @!P6 IMAD R63, R63, 0x38, R36 ;  /* 0x000000383f3fe824 */ /* 0x000fc800078e0224 */
[----:B------:R-:W-:Y:S01]  /*2e60*/  @!P6 IMAD.WIDE R62, R63, R62, c[0x0][0x160] ;  /* 0x000058003f3ee625 */ /* 0x000fe200078e023e */
[----:B-1----:R-:W-:Y:S01]  /*2e70*/  IADD3 R64, R2, R35, R67 ;  /* 0x0000002302407210 */ /* 0x002fe20007ffe043 */
[----:B--2---:R0:W-:Y:S02]  /*2e80*/  STS [R71.X4+0x3800], R94 ;  /* 0x0038005e47007388 */ /* 0x0041e40000004800 */
[----:B0-----:R-:W-:-:S06]  /*2e90*/  IMAD.MOV.U32 R94, RZ, RZ, RZ ;  /* 0x000000ffff5e7224 */ /* 0x001fcc00078e00ff */
[----:B------:R0:W2:Y:S01]  /*2ea0*/  @!P6 LDG.E.CONSTANT R94, [R62.64] ;  /* 0x000000043e5ee981 */ /* 0x0000a2000c1e9900 */
[----:B------:R-:W-:-:S04]  /*2eb0*/  ISETP.NE.AND P6, PT, R84, RZ, PT ;  /* 0x000000ff5400720c */ /* 0x000fc80003fc5270 */
[----:B------:R-:W-:-:S13]  /*2ec0*/  ISETP.LT.OR P6, PT, R64, 0x1, !P6 ;  /* 0x000000014000780c */ /* 0x000fda00077c1670 */
[----:B------:R-:W-:Y:S02]  /*2ed0*/  @!P6 IMAD.IADD R65, R35, 0x1, R2 ;  /* 0x000000012341e824 */ /* 0x000fe400078e0202 */
[----:B------:R-:W-:Y:S02]  /*2ee0*/  @!P6 IMAD.MOV.U32 R64, RZ, RZ, 0x4 ;  /* 0x00000004ff40e424 */ /* 0x000fe400078e00ff */
[----:B------:R-:W-:Y:S01]  /*2ef0*/  @!P6 IMAD R65, R65, 0x38, R34 ;  /* 0x000000384141e824 */ /* 0x000fe200078e0222 */
[----:B---3--:R1:W-:Y:S03]  /*2f00*/  STS [R71.X4+0x3f00], R96 ;  /* 0x003f006047007388 */ /* 0x0083e60000004800 */
[----:B------:R-:W-:-:S04]  /*2f10*/  @!P6 IMAD.WIDE R64, R65, R64, c[0x0][0x160] ;  /* 0x000058004140e625 */ /* 0x000fc800078e0240 */
[----:B-1----:R-:W-:Y:S01]  /*2f20*/  IMAD.MOV.U32 R96, RZ, RZ, RZ ;  /* 0x000000ffff607224 */ /* 0x002fe200078e00ff */
[----:B0-----:R-:W-:-:S05]  /*2f30*/  IADD3 R62, R2, R33, R67 ;  /* 0x00000021023e7210 */ /* 0x001fca0007ffe043 */
[----:B------:R0:W3:Y:S01]  /*2f40*/  @!P6 LDG.E.CONSTANT R96, [R64.64] ;  /* 0x000000044060e981 */ /* 0x0000e2000c1e9900 */
[----:B------:R-:W-:-:S04]  /*2f50*/  ISETP.NE.AND P6, PT, R85, RZ, PT ;  /* 0x000000ff5500720c */ /* 0x000fc80003fc5270 */
[----:B------:R-:W-:-:S13]  /*2f60*/  ISETP.LT.OR P6, PT, R62, 0x1, !P6 ;  /* 0x000000013e00780c */ /* 0x000fda00077c1670 */
[----:B------:R-:W-:Y:S01]  /*2f70*/  @!P6 IADD3 R63, R33, R2, RZ ;  /* 0x00000002213fe210 */ /* 0x000fe20007ffe0ff */
[----:B------:R-:W-:Y:S01]  /*2f80*/  @!P6 IMAD.MOV.U32 R62, RZ, RZ, 0x4 ;  /* 0x00000004ff3ee424 */ /* 0x000fe200078e00ff */
[----:B----4-:R1:W-:Y:S03]  /*2f90*/  STS [R71.X4+0x4600], R98 ;  /* 0x0046006247007388 */ /* 0x0103e60000004800 */
[----:B------:R-:W-:-:S04]  /*2fa0*/  @!P6 IMAD R63, R63, 0x38, R32 ;  /* 0x000000383f3fe824 */ /* 0x000fc800078e0220 */
[----:B------:R-:W-:-:S04]  /*2fb0*/  @!P6 IMAD.WIDE R62, R63, R62, c[0x0][0x160] ;  /* 0x000058003f3ee625 */ /* 0x000fc800078e023e */
[----:B-1----:R-:W-:Y:S01]  /*2fc0*/  IMAD.MOV.U32 R98, RZ, RZ, RZ ;  /* 0x000000ffff627224 */ /* 0x002fe200078e00ff */
[----:B0-----:R-:W-:-:S05]  /*2fd0*/  IADD3 R64, R2, R31, R67 ;  /* 0x0000001f02407210 */ /* 0x001fca0007ffe043 */
[----:B------:R0:W4:Y:S01]  /*2fe0*/  @!P6 LDG.E.CONSTANT R98, [R62.64] ;  /* 0x000000043e62e981 */ /* 0x000122000c1e9900 */
[----:B------:R-:W-:-:S04]  /*2ff0*/  ISETP.NE.AND P6, PT, R86, RZ, PT ;  /* 0x000000ff5600720c */ /* 0x000fc80003fc5270 */
[----:B------:R-:W-:-:S13]  /*3000*/  ISETP.LT.OR P6, PT, R64, 0x1, !P6 ;  /* 0x000000014000780c */ /* 0x000fda00077c1670 */
[----:B------:R-:W-:Y:S02]  /*3010*/  @!P6 IMAD.IADD R65, R31, 0x1, R2 ;  /* 0x000000011f41e824 */ /* 0x000fe400078e0202 */
[----:B------:R-:W-:Y:S02]  /*3020*/  @!P6 IMAD.MOV.U32 R64, RZ, RZ, 0x4 ;  /* 0x00000004ff40e424 */ /* 0x000fe400078e00ff */
[----:B------:R-:W-:Y:S01]  /*3030*/  @!P6 IMAD R65, R65, 0x38, R30 ;  /* 0x000000384141e824 */ /* 0x000fe200078e021e */
[----:B-----5:R1:W-:Y:S03]  /*3040*/  STS [R71.X4+0x4d00], R100 ;  /* 0x004d006447007388 */ /* 0x0203e60000004800 */
[----:B------:R-:W-:Y:S01]  /*3050*/  @!P6 IMAD.WIDE R64, R65, R64, c[0x0][0x160] ;  /* 0x000058004140e625 */ /* 0x000fe200078e0240 */
[----:B-1----:R-:W-:-:S06]  /*3060*/  MOV R100, RZ ;  /* 0x000000ff00647202 */ /* 0x002fcc0000000f00 */
        /* <DEDUP_REMOVED lines=14> */
[----:B------:R-:W-:Y:S01]  /*3150*/  @!P6 IMAD.IADD R65, R27, 0x1, R2 ;  /* 0x000000011b41e824 */ /* 0x000fe200078e0202 */
[----:B------:R-:W-:-:S03]  /*3160*/  @!P6 MOV R64, 0x4 ;  /* 0x000000040040e802 */ /* 0x000fc60000000f00 */
        /* <DEDUP_REMOVED lines=11> */
[----:B----4-:R1:W-:Y:S01]  /*3220*/  STS [R71.X4+0x6200], R98 ;  /* 0x0062006247007388 */ /* 0x0103e20000004800 */
[----:B0-----:R-:W-:Y:S02]  /*3230*/  IADD3 R64, R2, R23, R67 ;  /* 0x0000001702407210 */ /* 0x001fe40007ffe043 */
[----:B------:R-:W-:-:S04]  /*3240*/  @!P6 IMAD.WIDE R62, R63, R62, c[0x0][0x160] ;  /* 0x000058003f3ee625 */ /* 0x000fc800078e023e */
[----:B-1----:R-:W-:-:S06]  /*3250*/  IMAD.MOV.U32 R98, RZ, RZ, RZ ;  /* 0x000000ffff627224 */ /* 0x002fcc00078e00ff */
[----:B------:R0:W4:Y:S01]  /*3260*/  @!P6 LDG.E.CONSTANT R98, [R62.64] ;  /* 0x000000043e62e981 */ /* 0x000122000c1e9900 */
[----:B------:R-:W-:-:S13]  /*3270*/  ISETP.LT.OR P6, PT, R64, 0x1, !P0 ;  /* 0x000000014000780c */ /* 0x000fda00047c1670 */
[----:B------:R-:W-:Y:S01]  /*3280*/  @!P6 IADD3 R65, R23, R2, RZ ;  /* 0x000000021741e210 */ /* 0x000fe20007ffe0ff */
[----:B------:R-:W-:-:S04]  /*3290*/  @!P6 IMAD.MOV.U32 R64, RZ, RZ, 0x4 ;  /* 0x00000004ff40e424 */ /* 0x000fc800078e00ff */
[----:B------:R-:W-:Y:S01]  /*32a0*/  @!P6 IMAD R65, R65, 0x38, R22 ;  /* 0x000000384141e824 */ /* 0x000fe200078e0216 */
[----:B-----5:R1:W-:Y:S03]  /*32b0*/  STS [R71.X4+0x6900], R100 ;  /* 0x0069006447007388 */ /* 0x0203e60000004800 */
[----:B------:R-:W-:-:S04]  /*32c0*/  @!P6 IMAD.WIDE R64, R65, R64, c[0x0][0x160] ;  /* 0x000058004140e625 */ /* 0x000fc800078e0240 */
[----:B-1----:R-:W-:-:S06]  /*32d0*/  IMAD.MOV.U32 R100, RZ, RZ, RZ ;  /* 0x000000ffff647224 */ /* 0x002fcc00078e00ff */
[----:B------:R1:W5:Y:S01]  /*32e0*/  @!P6 LDG.E.CONSTANT R100, [R64.64] ;  /* 0x000000044064e981 */ /* 0x000362000c1e9900 */
[----:B0-----:R-:W-:-:S04]  /*32f0*/  IADD3 R62, R2, R21, R67 ;  /* 0x00000015023e7210 */ /* 0x001fc80007ffe043 */
[----:B------:R-:W-:-:S13]  /*3300*/  ISETP.LT.OR P6, PT, R62, 0x1, !P1 ;  /* 0x000000013e00780c */ /* 0x000fda0004fc1670 */
[----:B------:R-:W-:Y:S02]  /*3310*/  @!P6 IMAD.IADD R63, R21, 0x1, R2 ;  /* 0x00000001153fe824 */ /* 0x000fe400078e0202 */
[----:B------:R-:W-:Y:S02]  /*3320*/  @!P6 IMAD.MOV.U32 R62, RZ, RZ, 0x4 ;  /* 0x00000004ff3ee424 */ /* 0x000fe400078e00ff */
[----:B------:R-:W-:Y:S01]  /*3330*/  @!P6 IMAD R63, R63, 0x38, R20 ;  /* 0x000000383f3fe824 */ /* 0x000fe200078e0214 */
[----:B-1----:R-:W-:-:S03]  /*3340*/  IADD3 R64, R2, R19, R67 ;  /* 0x0000001302407210 */ /* 0x002fc60007ffe043 */
[----:B------:R-:W-:Y:S01]  /*3350*/  @!P6 IMAD.WIDE R62, R63, R62, c[0x0][0x160] ;  /* 0x000058003f3ee625 */ /* 0x000fe200078e023e */
[----:B--2---:R0:W-:Y:S02]  /*3360*/  STS [R71.X4+0x7000], R94 ;  /* 0x0070005e47007388 */ /* 0x0041e40000004800 */
[----:B0-----:R-:W-:-:S06]  /*3370*/  MOV R94, RZ ;  /* 0x000000ff005e7202 */ /* 0x001fcc0000000f00 */
[----:B------:R0:W2:Y:S01]  /*3380*/  @!P6 LDG.E.CONSTANT R94, [R62.64] ;  /* 0x000000043e5ee981 */ /* 0x0000a2000c1e9900 */
[----:B------:R-:W-:-:S13]  /*3390*/  ISETP.LT.OR P6, PT, R64, 0x1, !P2 ;  /* 0x000000014000780c */ /* 0x000fda00057c1670 */
[----:B------:R-:W-:Y:S02]  /*33a0*/  @!P6 IMAD.IADD R65, R19, 0x1, R2 ;  /* 0x000000011341e824 */ /* 0x000fe400078e0202 */
[----:B------:R-:W-:Y:S02]  /*33b0*/  @!P6 IMAD.MOV.U32 R64, RZ, RZ, 0x4 ;  /* 0x00000004ff40e424 */ /* 0x000fe400078e00ff */
[----:B------:R-:W-:Y:S01]  /*33c0*/  @!P6 IMAD R65, R65, 0x38, R18 ;  /* 0x000000384141e824 */ /* 0x000fe200078e0212 */
[----:B0-----:R-:W-:Y:S01]  /*33d0*/  IADD3 R62, R2, R17, R67 ;  /* 0x00000011023e7210 */ /* 0x001fe20007ffe043 */
[----:B---3--:R0:W-:Y:S02]  /*33e0*/  STS [R71.X4+0x7700], R96 ;  /* 0x0077006047007388 */ /* 0x0081e40000004800 */
[----:B------:R-:W-:-:S04]  /*33f0*/  @!P6 IMAD.WIDE R64, R65, R64, c[0x0][0x160] ;  /* 0x000058004140e625 */ /* 0x000fc800078e0240 */
[----:B0-----:R-:W-:-:S06]  /*3400*/  IMAD.MOV.U32 R96, RZ, RZ, RZ ;  /* 0x000000ffff607224 */ /* 0x001fcc00078e00ff */
[----:B------:R0:W3:Y:S01]  /*3410*/  @!P6 LDG.E.CONSTANT R96, [R64.64] ;  /* 0x000000044060e981 */ /* 0x0000e2000c1e9900 */
[----:B------:R-:W-:-:S13]  /*3420*/  ISETP.LT.OR P6, PT, R62, 0x1, !P3 ;  /* 0x000000013e00780c */ /* 0x000fda0005fc1670 */
[----:B------:R-:W-:Y:S01]  /*3430*/  @!P6 IMAD.IADD R63, R17, 0x1, R2 ;  /* 0x00000001113fe824 */ /* 0x000fe200078e0202 */
[----:B------:R-:W-:-:S03]  /*3440*/  @!P6 MOV R62, 0x4 ;  /* 0x00000004003ee802 */ /* 0x000fc60000000f00 */
[----:B------:R-:W-:Y:S01]  /*3450*/  @!P6 IMAD R63, R63, 0x38, R16 ;  /* 0x000000383f3fe824 */ /* 0x000fe200078e0210 */
[----:B0-----:R-:W-:Y:S01]  /*3460*/  IADD3 R64, R2, R15, R67 ;  /* 0x0000000f02407210 */ /* 0x001fe20007ffe043 */
[----:B----4-:R0:W-:Y:S02]  /*3470*/  STS [R71.X4+0x7e00], R98 ;  /* 0x007e006247007388 */ /* 0x0101e40000004800 */
[----:B------:R-:W-:-:S04]  /*3480*/  @!P6 IMAD.WIDE R62, R63, R62, c[0x0][0x160] ;  /* 0x000058003f3ee625 */ /* 0x000fc800078e023e */
[----:B0-----:R-:W-:-:S06]  /*3490*/  IMAD.MOV.U32 R98, RZ, RZ, RZ ;  /* 0x000000ffff627224 */ /* 0x001fcc00078e00ff */
[----:B------:R-:W4:Y:S01]  /*34a0*/  @!P6 LDG.E.CONSTANT R98, [R62.64] ;  /* 0x000000043e62e981 */ /* 0x000f22000c1e9900 */
[----:B------:R-:W-:-:S13]  /*34b0*/  ISETP.LT.OR P6, PT, R64, 0x1, !P4 ;  /* 0x000000014000780c */ /* 0x000fda00067c1670 */
[----:B------:R-:W-:Y:S02]  /*34c0*/  @!P6 IMAD.IADD R65, R15, 0x1, R2 ;  /* 0x000000010f41e824 */ /* 0x000fe400078e0202 */
[----:B------:R-:W-:Y:S02]  /*34d0*/  @!P6 IMAD.MOV.U32 R64, RZ, RZ, 0x4 ;  /* 0x00000004ff40e424 */ /* 0x000fe400078e00ff */
[----:B------:R-:W-:Y:S01]  /*34e0*/  @!P6 IMAD R65, R65, 0x38, R14 ;  /* 0x000000384141e824 */ /* 0x000fe200078e020e */
[----:B-----5:R0:W-:Y:S03]  /*34f0*/  STS [R71.X4+0x8500], R100 ;  /* 0x0085006447007388 */ /* 0x0201e60000004800 */
[----:B------:R-:W-:-:S04]  /*3500*/  @!P6 IMAD.WIDE R64, R65, R64, c[0x0][0x160] ;  /* 0x000058004140e625 */ /* 0x000fc800078e0240 */
[----:B0-----:R-:W-:-:S06]  /*3510*/  IMAD.MOV.U32 R100, RZ, RZ, RZ ;  /* 0x000000ffff647224 */ /* 0x001fcc00078e00ff */
[----:B------:R-:W5:Y:S04]  /*3520*/  @!P6 LDG.E.CONSTANT R100, [R64.64] ;  /* 0x000000044064e981 */ /* 0x000f68000c1e9900 */
[----:B------:R-:W0:Y:S01]  /*3530*/  S2R R97, SR_TID.X ;  /* 0x0000000000617919 */ /* 0x000e220000002100 */
[----:B------:R-:W-:Y:S01]  /*3540*/  BSSY B0, `(.L_x_0) ;  /* 0x0000014000007945 */ /* 0x000fe20003800000 */
[----:B0-----:R-:W-:Y:S02]  /*3550*/  ISETP.GT.AND P6, PT, R97, 0x17f, PT ;  /* 0x0000017f6100780c */ /* 0x001fe40003fc4270 */
[----:B--2---:R0:W-:Y:S04]  /*3560*/  STS [R71.X4+0x8c00], R94 ;  /* 0x008c005e47007388 */ /* 0x0041e80000004800 */
[----:B---3--:R0:W-:Y:S04]  /*3570*/  STS [R71.X4+0x9300], R96 ;  /* 0x0093006047007388 */ /* 0x0081e80000004800 */
[----:B----4-:R0:W-:Y:S04]  /*3580*/  STS [R71.X4+0x9a00], R98 ;  /* 0x009a006247007388 */ /* 0x0101e80000004800 */
[----:B-----5:R0:W-:Y:S01]  /*3590*/  STS [R71.X4+0xa100], R100 ;  /* 0x00a1006447007388 */ /* 0x0201e20000004800 */
[----:B------:R-:W-:Y:S05]  /*35a0*/  @P6 BRA `(.L_x_1) ;  /* 0x000000d000006947 */ /* 0x000fea0003800000 */
[----:B------:R-:W-:Y:S01]  /*35b0*/  IADD3 R67, R2, R13, R67 ;  /* 0x0000000d02437210 */ /* 0x000fe20007ffe043 */
[----:B0-----:R-:W-:-:S03]  /*35c0*/  IMAD.MOV.U32 R94, RZ, RZ, RZ ;  /* 0x000000ffff5e7224 */ /* 0x001fc600078e00ff */
[----:B------:R-:W-:Y:S01]  /*35d0*/  ISETP.LT.OR P6, PT, R67, 0x1, !P5 ;  /* 0x000000014300780c */ /* 0x000fe20006fc1670 */
[----:B------:R-:W-:Y:S02]  /*35e0*/  IMAD.MOV.U32 R67, RZ, RZ, 0x4 ;  /* 0x00000004ff437424 */ /* 0x000fe400078e00ff */
[----:B------:R-:W-:-:S10]  /*35f0*/  IMAD R62, R2, 0x3, R11 ;  /* 0x00000003023e7824 */ /* 0x000fd400078e020b */
[----:B------:R-:W-:-:S05]  /*3600*/  @!P6 IADD3 R63, R13, R2, RZ ;  /* 0x000000020d3fe210 */ /* 0x000fca0007ffe0ff */
[----:B------:R-:W-:-:S04]  /*3610*/  @!P6 IMAD R63, R63, 0x38, R12 ;  /* 0x000000383f3fe824 */ /* 0x000fc800078e020c */
[----:B------:R-:W-:-:S04]  /*3620*/  @!P6 IMAD.WIDE R64, R63, R67, c[0x0][0x160] ;  /* 0x000058003f40e625 */ /* 0x000fc800078e0243 */
[----:B------:R-:W-:Y:S01]  /*3630*/  IMAD.WIDE R62, R62, R67, c[0x0][0x168] ;  /* 0x00005a003e3e7625 */ /* 0x000fe200078e0243 */
[----:B------:R-:W2:Y:S05]  /*3640*/  @!P6 LDG.E.CONSTANT R94, [R64.64] ;  /* 0x00000004405ee981 */ /* 0x000eaa000c1e9900 */
[----:B------:R-:W3:Y:S04]  /*3650*/  LDG.E.CONSTANT R62, [R62.64] ;  /* 0x000000043e3e7981 */ /* 0x000ee8000c1e9900 */
[----:B--2---:R0:W-:Y:S04]  /*3660*/  STS [R71.X4+0xa800], R94 ;  /* 0x00a8005e47007388 */ /* 0x0041e80000004800 */
[----:B---3--:R0:W-:Y:S02]  /*3670*/  STS [R71.X4+0xae00], R62 ;  /* 0x00ae003e47007388 */ /* 0x0081e40000004800 */
.L_x_1:
[----:B------:R-:W-:Y:S05]  /*3680*/  BSYNC B0 ;  /* 0x0000000000007941 */ /* 0x000fea0003800000 */
.L_x_0:
[----:B------:R-:W-:Y:S06]  /*3690*/  BAR.SYNC 0x0 ;  /* 0x0000000000007b1d */ /* 0x000fec0000000000 */
[----:B------:R-:W-:Y:S01]  /*36a0*/  LDS R105, [R4.X4+0x15c] ;  /* 0x00015c0004697984 */ /* 0x000fe20000004800 */
[----:B------:R-:W-:-:S03]  /*36b0*/  IADD3 R2, R2, 0x1, RZ ;  /* 0x0000000102027810 */ /* 0x000fc60007ffe0ff */
[----:B------:R-:W1:Y:S01]  /*36c0*/  LDS.64 R64, [R6+0x8] ;  /* 0x0000080006407984 */ /* 0x000e620000000a00 */
[----:B------:R-:W-:-:S03]  /*36d0*/  ISETP.NE.AND P6, PT, R2, 0x3, PT ;  /* 0x000000030200780c */ /* 0x000fc60003fc5270 */
[----:B------:R-:W-:Y:S04]  /*36e0*/  LDS R99, [R4.X4+0x585c] ;  /* 0x00585c0004637984 */ /* 0x000fe80000004800 */
[----:B0-----:R-:W0:Y:S04]  /*36f0*/  LDS.64 R62, [R6+0x308] ;  /* 0x00030800063e7984 */ /* 0x001e280000000a00 */
[----:B------:R-:W2:Y:S04]  /*3700*/  LDS R101, [R4.X4+0x5944] ;  /* 0x0059440004657984 */ /* 0x000ea80000004800 */
[----:B------:R-:W3:Y:S01]  /*3710*/  LDS R103, [R4.X4+0x244] ;  /* 0x0002440004677984 */ /* 0x000ee20000004800 */
[----:B-1----:R-:W-:-:S03]  /*3720*/  FFMA R105, R65, R105, R66 ;  /* 0x0000006941697223 */ /* 0x002fc60000000042 */
[----:B------:R-:W-:Y:S01]  /*3730*/  LDS.64 R66, [R6] ;  /* 0x0000000006427984 */ /* 0x000fe20000000a00 */
[----:B0-----:R-:W-:-:S03]  /*3740*/  FFMA R99, R63, R99, R68 ;  /* 0x000000633f637223 */ /* 0x001fc60000000044 */
[----:B------:R-:W0:Y:S01]  /*3750*/  LDS.64 R68, [R4.X4] ;  /* 0x0000000004447984 */ /* 0x000e220000004a00 */
[----:B--2---:R-:W-:-:S03]  /*3760*/  FFMA R101, R63, R101, R92 ;  /* 0x000000653f657223 */ /* 0x004fc6000000005c */
[----:B------:R-:W-:Y:S01]  /*3770*/  LDS R63, [R4.X4+0x57f0] ;  /* 0x0057f000043f7984 */ /* 0x000fe20000004800 */
[----:B---3--:R-:W-:Y:S02]  /*3780*/  FFMA R103, R65, R103, R90 ;  /* 0x0000006741677223 */ /* 0x008fe4000000005a */
[----:B0-----:R-:W-:-:S04]  /*3790*/  FFMA R68, R66, R68, R95 ;  /* 0x0000004442447223 */ /* 0x001fc8000000005f */
[----:B------:R-:W-:Y:S02]  /*37a0*/  FFMA R95, R67, R69, R68 ;  /* 0x00000045435f7223 */ /* 0x000fe40000000044 */
[----:B------:R-:W0:Y:S02]  /*37b0*/  LDS.64 R68, [R4.X4+0xe8] ;  /* 0x0000e80004447984 */ /* 0x000e240000004a00 */
[----:B0-----:R-:W-:-:S04]  /*37c0*/  FFMA R68, R66, R68, R93 ;  /* 0x0000004442447223 */ /* 0x001fc8000000005d */
[----:B------:R-:W-:Y:S02]  /*37d0*/  FFMA R93, R67, R69, R68 ;  /* 0x00000045435d7223 */ /* 0x000fe40000000044 */
[----:B------:R-:W-:Y:S04]  /*37e0*/  LDS.64 R66, [R6+0x300] ;  /* 0x0003000006427984 */ /* 0x000fe80000000a00 */
[----:B------:R-:W0:Y:S02]  /*37f0*/  LDS.64 R68, [R4.X4+0x5700] ;  /* 0x0057000004447984 */ /* 0x000e240000004a00 */
[----:B0-----:R-:W-:-:S04]  /*3800*/  FFMA R68, R66, R68, R91 ;  /* 0x0000004442447223 */ /* 0x001fc8000000005b */
[C---:B------:R-:W-:Y:S02]  /*3810*/  FFMA R91, R67.reuse, R69, R68 ;  /* 0x00000045435b7223 */ /* 0x040fe40000000044 */
[----:B------:R-:W0:Y:S02]  /*3820*/  LDS.64 R68, [R4.X4+0x57e8] ;  /* 0x0057e80004447984 */ /* 0x000e240000004a00 */
[----:B0-----:R-:W-:Y:S02]  /*3830*/  FFMA R68, R66, R68, R0 ;  /* 0x0000004442447223 */ /* 0x001fe40000000000 */
[----:B------:R-:W0:Y:S02]  /*3840*/  LDS R0, [R4.X4+0x8] ;  /* 0x0000080004007984 */ /* 0x000e240000004800 */
[----:B------:R-:W-:Y:S02]  /*3850*/  FFMA R69, R67, R69, R68 ;  /* 0x0000004543457223 */ /* 0x000fe40000000044 */
[----:B0-----:R-:W-:-:S02]  /*3860*/  FFMA R95, R0, R64, R95 ;  /* 0x00000040005f7223 */ /* 0x001fc4000000005f */
[----:B------:R-:W0:Y:S02]  /*3870*/  LDS R0, [R4.X4+0xf0] ;  /* 0x0000f00004007984 */ /* 0x000e240000004800 */
[----:B0-----:R-:W-:Y:S02]  /*3880*/  FFMA R93, R0, R64, R93 ;  /* 0x00000040005d7223 */ /* 0x001fe4000000005d */
[----:B------:R-:W0:Y:S04]  /*3890*/  LDS R0, [R4.X4+0x5708] ;  /* 0x0057080004007984 */ /* 0x000e280000004800 */
[----:B------:R-:W-:Y:S01]  /*38a0*/  LDS.64 R64, [R4.X4+0x160] ;  /* 0x0001600004407984 */ /* 0x000fe20000004a00 */
[-C--:B0-----:R-:W-:Y:S02]  /*38b0*/  FFMA R91, R0, R62.reuse, R91 ;  /* 0x0000003e005b7223 */ /* 0x081fe4000000005b */
[----:B------:R-:W-:-:S02]  /*38c0*/  FFMA R0, R63, R62, R69 ;  /* 0x0000003e3f007223 */ /* 0x000fc40000000045 */
[----:B------:R-:W0:Y:S02]  /*38d0*/  LDS.64 R62, [R6+0x10] ;  /* 0x00001000063e7984 */ /* 0x000e240000000a00 */
        /* <DEDUP_REMOVED lines=8> */
[----:B------:R-:W-:Y:S02]  /*3960*/  FFMA R68, R63, R65, R64 ;  /* 0x000000413f447223 */ /* 0x000fe40000000040 */
[----:B------:R-:W0:Y:S02]  /*3970*/  LDS.64 R64, [R4.X4+0x5948] ;  /* 0x0059480004407984 */ /* 0x000e240000004a00 */
[----:B0-----:R-:W-:-:S04]  /*3980*/  FFMA R64, R62, R64, R101 ;  /* 0x000000403e407223 */ /* 0x001fc80000000065 */
[----:B------:R-:W-:Y:S01]  /*3990*/  FFMA R92, R63, R65, R64 ;  /* 0x000000413f5c7223 */ /* 0x000fe20000000040 */
[----:B------:R-:W-:Y:S01]  /*39a0*/  @!P6 CALL.REL.NOINC `(.L_x_2) ;  /* 0x000000100000e944 */ /* 0x000fe20003c00000 */
[----:B------:R-:W-:Y:S05]  /*39b0*/  BRA `(.L_x_3) ;  /* 0xffffecc000007947 */ /* 0x000fea000383ffff */
.L_x_2:
[----:B------:R-:W-:Y:S01]  /*39c0*/  IMAD R97, R8, -0xe, R97 ;  /* 0xfffffff208617824 */ /* 0x000fe200078e0261 */
[----:B------:R-:W-:Y:S02]  /*39d0*/  SHF.R.S32.HI R5, RZ, 0x1, R74 ;  /* 0x00000001ff057819 */ /* 0x000fe4000001144a */
[----:B------:R-:W-:Y:S01]  /*39e0*/  LOP3.LUT R3, R74, 0x1, RZ, 0xc0, !PT ;  /* 0x000000014a037812 */ /* 0x000fe200078ec0ff */
[----:B------:R-:W-:Y:S01]  /*39f0*/  IMAD R8, R8, 0x620, R97 ;  /* 0x0000062008087824 */ /* 0x000fe200078e0261 */
[----:B------:R-:W-:Y:S02]  /*3a00*/  FMNMX R95, RZ, R95, !PT ;  /* 0x0000005fff5f7209 */ /* 0x000fe40007800000 */
[----:B------:R-:W-:Y:S01]  /*3a10*/  FMNMX R93, RZ, R93, !PT ;  /* 0x0000005dff5d7209 */ /* 0x000fe20007800000 */
[----:B------:R-:W-:Y:S01]  /*3a20*/  IMAD R8, R5, 0x38, R8 ;  /* 0x0000003805087824 */ /* 0x000fe200078e0208 */
[----:B------:R-:W-:Y:S01]  /*3a30*/  FMNMX R91, RZ, R91, !PT ;  /* 0x0000005bff5b7209 */ /* 0x000fe20007800000 */
[----:B------:R-:W-:Y:S01]  /*3a40*/  IMAD.MOV.U32 R5, RZ, RZ, 0x4 ;  /* 0x00000004ff057424 */ /* 0x000fe200078e00ff */
[----:B------:R-:W-:Y:S01]  /*3a50*/  FMNMX R7, RZ, R66, !PT ;  /* 0x00000042ff077209 */ /* 0x000fe20007800000 */
[----:B------:R-:W-:Y:S01]  /*3a60*/  IMAD R2, R3, 0xe, R8 ;  /* 0x0000000e03027824 */ /* 0x000fe200078e0208 */
[----:B------:R-:W-:-:S02]  /*3a70*/  FMNMX R9, RZ, R90, !PT ;  /* 0x0000005aff097209 */ /* 0x000fc40007800000 */
[----:B------:R-:W-:Y:S01]  /*3a80*/  FMNMX R11, RZ, R68, !PT ;  /* 0x00000044ff0b7209 */ /* 0x000fe20007800000 */
[----:B------:R-:W-:Y:S01]  /*3a90*/  IMAD.WIDE R2, R2, R5, c[0x0][0x170] ;  /* 0x00005c0002027625 */ /* 0x000fe200078e0205 */
[----:B------:R-:W-:Y:S02]  /*3aa0*/  FMNMX R5, RZ, R0, !PT ;  /* 0x00000000ff057209 */ /* 0x000fe40007800000 */
[----:B------:R-:W-:Y:S02]  /*3ab0*/  FMNMX R13, RZ, R92, !PT ;  /* 0x0000005cff0d7209 */ /* 0x000fe40007800000 */
[----:B------:R-:W-:Y:S04]  /*3ac0*/  STG.E [R2.64], R95 ;  /* 0x0000005f02007986 */ /* 0x000fe8000c101904 */
[----:B------:R-:W-:Y:S04]  /*3ad0*/  STG.E [R2.64+0x70], R93 ;  /* 0x0000705d02007986 */ /* 0x000fe8000c101904 */
[----:B------:R-:W-:Y:S04]  /*3ae0*/  STG.E [R2.64+0x31000], R91 ;  /* 0x0310005b02007986 */ /* 0x000fe8000c101904 */
[----:B------:R-:W-:Y:S04]  /*3af0*/  STG.E [R2.64+0x31070], R5 ;  /* 0x0310700502007986 */ /* 0x000fe8000c101904 */
[----:B------:R-:W-:Y:S04]  /*3b00*/  STG.E [R2.64+0xc40], R7 ;  /* 0x000c400702007986 */ /* 0x000fe8000c101904 */
[----:B------:R-:W-:Y:S04]  /*3b10*/  STG.E [R2.64+0xcb0], R9 ;  /* 0x000cb00902007986 */ /* 0x000fe8000c101904 */
[----:B------:R-:W-:Y:S04]  /*3b20*/  STG.E [R2.64+0x31c40], R11 ;  /* 0x031c400b02007986 */ /* 0x000fe8000c101904 */
[----:B------:R-:W-:Y:S01]  /*3b30*/  STG.E [R2.64+0x31cb0], R13 ;  /* 0x031cb00d02007986 */ /* 0x000fe2000c101904 */
[----:B------:R-:W-:Y:S05]  /*3b40*/  EXIT ;  /* 0x000000000000794d */ /* 0x000fea0003800000 */
.L_x_4:
[----:B------:R-:W-:-:S00]  /*3b50*/  BRA `(.L_x_4) ;  /* 0xfffffff000007947 */ /* 0x000fc0000383ffff */
[----:B------:R-:W-:-:S00]  /*3b60*/  NOP ;  /* 0x0000000000007918 */ /* 0x000fc00000000000 */
        /* <DEDUP_REMOVED lines=9> */
.L_x_5:


//--------------------- .nv.shared.candidate1     --------------------------
	.section	.nv.shared.candidate1,"aw",@nobits
	.align	4
.nv.shared.candidate1:
	.zero		46080
